	.target	sm_90a

	.elftype	@"ET_EXEC"


//--------------------- .note.nv.tkinfo           --------------------------
	.section	.note.nv.tkinfo,"",@"SHT_NOTE"
	.sectionflags	@"SHF_NOTE_NV_TKINFO"
	.tkinfo
        /*0018*/ 	.word	0x00000002
        /*0030*/ 	.string	""
        /*0030*/ 	.string	"ptxas"
        /*0030*/ 	.string	"Cuda compilation tools, release 13.0, V13.0.88"
        /*0030*/ 	.string	"Build cuda_13.0.r13.0/compiler.36424714_0"
        /*0030*/ 	.string	"-arch sm_90a -m 64 "



//--------------------- .note.nv.cuinfo           --------------------------
	.section	.note.nv.cuinfo,"",@"SHT_NOTE"
	.sectionflags	@"SHF_NOTE_NV_CUINFO"
        /*0018*/ 	.short	0x0002
        /*001a*/ 	.short	0x005a
        /*001c*/ 	.short	0x0082
	.zero		2


//--------------------- .nv.info                  --------------------------
	.section	.nv.info,"",@"SHT_CUDA_INFO"
	.align	4


	//----- nvinfo : EIATTR_REGCOUNT
	.align		4
        /*0000*/ 	.byte	0x04, 0x2f
        /*0002*/ 	.short	(.L_12 - .L_11)
	.align		4
.L_11:
        /*0004*/ 	.word	index@(_ZN7cutlass13device_kernelINS_4gemm6kernel13GemmUniversalIN4cute5tupleIJiiiiEEENS1_10collective13CollectiveMmaINS1_37MainloopSm90TmaGmmaWarpSpecializedFP8ILi18ENS5_IJNS4_1CILi1EEENSA_ILi4EEESB_EEENS1_35KernelTmaWarpSpecializedCooperativeEEENS5_IJNSA_ILi128EEENSA_ILi64EEESH_EEENS_12float_e5m2_tENS5_IJlSB_lEEESJ_SK_NS4_8TiledMMAINS4_8MMA_AtomIJNS4_4SM904GMMA30MMA_64x64x32_F32E5M2E5M2_SS_TNILNSO_7ScaleInE1ELSQ_1EEEEEENS4_6LayoutINS5_IJNSA_ILi2EEESB_SB_EEENS5_IJSB_NSA_ILi0EEESW_EEEEENS5_IJNS4_10UnderscoreESZ_SZ_EEEEENS4_23SM90_TMA_LOAD_MULTICASTENS4_14ComposedLayoutINS4_7SwizzleILi2ELi4ELi3EEENS4_18smem_ptr_flag_bitsILi8EEENST_INS5_IJNSA_ILi8EEESH_EEENS5_IJSH_SB_EEEEEEEvNS4_8identityENS4_13SM90_TMA_LOADES1C_vS1D_EENS_8epilogue10collective6detail29Sm90TmaWarpSpecializedAdapterINS1H_15DefaultEpilogueISJ_SK_SK_NS1G_6thread17LinearCombinationISJ_Li1EffLNS1L_9ScaleType4KindE0ELNS_15FloatRoundStyleE2ESJ_EENS1_15EpilogueDefaultEEEEEvvEEEEvNT_6ParamsE)
        /*0008*/ 	.word	0x000000a8


	//----- nvinfo : EIATTR_FRAME_SIZE
	.align		4
.L_12:
        /*000c*/ 	.byte	0x04, 0x11
        /*000e*/ 	.short	(.L_14 - .L_13)
	.align		4
.L_13:
        /*0010*/ 	.word	index@(_ZN7cutlass13device_kernelINS_4gemm6kernel13GemmUniversalIN4cute5tupleIJiiiiEEENS1_10collective13CollectiveMmaINS1_37MainloopSm90TmaGmmaWarpSpecializedFP8ILi18ENS5_IJNS4_1CILi1EEENSA_ILi4EEESB_EEENS1_35KernelTmaWarpSpecializedCooperativeEEENS5_IJNSA_ILi128EEENSA_ILi64EEESH_EEENS_12float_e5m2_tENS5_IJlSB_lEEESJ_SK_NS4_8TiledMMAINS4_8MMA_AtomIJNS4_4SM904GMMA30MMA_64x64x32_F32E5M2E5M2_SS_TNILNSO_7ScaleInE1ELSQ_1EEEEEENS4_6LayoutINS5_IJNSA_ILi2EEESB_SB_EEENS5_IJSB_NSA_ILi0EEESW_EEEEENS5_IJNS4_10UnderscoreESZ_SZ_EEEEENS4_23SM90_TMA_LOAD_MULTICASTENS4_14ComposedLayoutINS4_7SwizzleILi2ELi4ELi3EEENS4_18smem_ptr_flag_bitsILi8EEENST_INS5_IJNSA_ILi8EEESH_EEENS5_IJSH_SB_EEEEEEEvNS4_8identityENS4_13SM90_TMA_LOADES1C_vS1D_EENS_8epilogue10collective6detail29Sm90TmaWarpSpecializedAdapterINS1H_15DefaultEpilogueISJ_SK_SK_NS1G_6thread17LinearCombinationISJ_Li1EffLNS1L_9ScaleType4KindE0ELNS_15FloatRoundStyleE2ESJ_EENS1_15EpilogueDefaultEEEEEvvEEEEvNT_6ParamsE)
        /*0014*/ 	.word	0x00000000


	//----- nvinfo : EIATTR_MIN_STACK_SIZE
	.align		4
.L_14:
        /*0018*/ 	.byte	0x04, 0x12
        /*001a*/ 	.short	(.L_16 - .L_15)
	.align		4
.L_15:
        /*001c*/ 	.word	index@(_ZN7cutlass13device_kernelINS_4gemm6kernel13GemmUniversalIN4cute5tupleIJiiiiEEENS1_10collective13CollectiveMmaINS1_37MainloopSm90TmaGmmaWarpSpecializedFP8ILi18ENS5_IJNS4_1CILi1EEENSA_ILi4EEESB_EEENS1_35KernelTmaWarpSpecializedCooperativeEEENS5_IJNSA_ILi128EEENSA_ILi64EEESH_EEENS_12float_e5m2_tENS5_IJlSB_lEEESJ_SK_NS4_8TiledMMAINS4_8MMA_AtomIJNS4_4SM904GMMA30MMA_64x64x32_F32E5M2E5M2_SS_TNILNSO_7ScaleInE1ELSQ_1EEEEEENS4_6LayoutINS5_IJNSA_ILi2EEESB_SB_EEENS5_IJSB_NSA_ILi0EEESW_EEEEENS5_IJNS4_10UnderscoreESZ_SZ_EEEEENS4_23SM90_TMA_LOAD_MULTICASTENS4_14ComposedLayoutINS4_7SwizzleILi2ELi4ELi3EEENS4_18smem_ptr_flag_bitsILi8EEENST_INS5_IJNSA_ILi8EEESH_EEENS5_IJSH_SB_EEEEEEEvNS4_8identityENS4_13SM90_TMA_LOADES1C_vS1D_EENS_8epilogue10collective6detail29Sm90TmaWarpSpecializedAdapterINS1H_15DefaultEpilogueISJ_SK_SK_NS1G_6thread17LinearCombinationISJ_Li1EffLNS1L_9ScaleType4KindE0ELNS_15FloatRoundStyleE2ESJ_EENS1_15EpilogueDefaultEEEEEvvEEEEvNT_6ParamsE)
        /*0020*/ 	.word	0x00000000
.L_16:


//--------------------- .nv.compat                --------------------------
	.section	.nv.compat,"",@"SHT_CUDA_COMPAT_INFO"
	.align	4
        /*0000*/ 	.byte	0x02, 0x09, 0x01, 0x00, 0x02, 0x02, 0x04, 0x00, 0x02, 0x05, 0x05, 0x00, 0x03, 0x07, 0x01, 0x01
        /*0010*/ 	.byte	0x02, 0x03, 0x01, 0x00, 0x02, 0x06, 0x01, 0x00, 0x04, 0x0b, 0x08, 0x00, 0x00, 0x00, 0x00, 0x00
        /*0020*/ 	.byte	0x00, 0x00, 0x00, 0x00


//--------------------- .nv.info._ZN7cutlass13device_kernelINS_4gemm6kernel13GemmUniversalIN4cute5tupleIJiiiiEEENS1_10collective13CollectiveMmaINS1_37MainloopSm90TmaGmmaWarpSpecializedFP8ILi18ENS5_IJNS4_1CILi1EEENSA_ILi4EEESB_EEENS1_35KernelTmaWarpSpecializedCooperativeEEENS5_IJNSA_ILi128EEENSA_ILi64EEESH_EEENS_12float_e5m2_tENS5_IJlSB_lEEESJ_SK_NS4_8TiledMMAINS4_8MMA_AtomIJNS4_4SM904GMMA30MMA_64x64x32_F32E5M2E5M2_SS_TNILNSO_7ScaleInE1ELSQ_1EEEEEENS4_6LayoutINS5_IJNSA_ILi2EEESB_SB_EEENS5_IJSB_NSA_ILi0EEESW_EEEEENS5_IJNS4_10UnderscoreESZ_SZ_EEEEENS4_23SM90_TMA_LOAD_MULTICASTENS4_14ComposedLayoutINS4_7SwizzleILi2ELi4ELi3EEENS4_18smem_ptr_flag_bitsILi8EEENST_INS5_IJNSA_ILi8EEESH_EEENS5_IJSH_SB_EEEEEEEvNS4_8identityENS4_13SM90_TMA_LOADES1C_vS1D_EENS_8epilogue10collective6detail29Sm90TmaWarpSpecializedAdapterINS1H_15DefaultEpilogueISJ_SK_SK_NS1G_6thread17LinearCombinationISJ_Li1EffLNS1L_9ScaleType4KindE0ELNS_15FloatRoundStyleE2ESJ_EENS1_15EpilogueDefaultEEEEEvvEEEEvNT_6ParamsE --------------------------
	.section	.nv.info._ZN7cutlass13device_kernelINS_4gemm6kernel13GemmUniversalIN4cute5tupleIJiiiiEEENS1_10collective13CollectiveMmaINS1_37MainloopSm90TmaGmmaWarpSpecializedFP8ILi18ENS5_IJNS4_1CILi1EEENSA_ILi4EEESB_EEENS1_35KernelTmaWarpSpecializedCooperativeEEENS5_IJNSA_ILi128EEENSA_ILi64EEESH_EEENS_12float_e5m2_tENS5_IJlSB_lEEESJ_SK_NS4_8TiledMMAINS4_8MMA_AtomIJNS4_4SM904GMMA30MMA_64x64x32_F32E5M2E5M2_SS_TNILNSO_7ScaleInE1ELSQ_1EEEEEENS4_6LayoutINS5_IJNSA_ILi2EEESB_SB_EEENS5_IJSB_NSA_ILi0EEESW_EEEEENS5_IJNS4_10UnderscoreESZ_SZ_EEEEENS4_23SM90_TMA_LOAD_MULTICASTENS4_14ComposedLayoutINS4_7SwizzleILi2ELi4ELi3EEENS4_18smem_ptr_flag_bitsILi8EEENST_INS5_IJNSA_ILi8EEESH_EEENS5_IJSH_SB_EEEEEEEvNS4_8identityENS4_13SM90_TMA_LOADES1C_vS1D_EENS_8epilogue10collective6detail29Sm90TmaWarpSpecializedAdapterINS1H_15DefaultEpilogueISJ_SK_SK_NS1G_6thread17LinearCombinationISJ_Li1EffLNS1L_9ScaleType4KindE0ELNS_15FloatRoundStyleE2ESJ_EENS1_15EpilogueDefaultEEEEEvvEEEEvNT_6ParamsE,"",@"SHT_CUDA_INFO"
	.sectionflags	@""
	.align	4


	//----- nvinfo : EIATTR_CUDA_API_VERSION
	.align		4
        /*0000*/ 	.byte	0x04, 0x37
        /*0002*/ 	.short	(.L_18 - .L_17)
.L_17:
        /*0004*/ 	.word	0x00000082


	//----- nvinfo : EIATTR_KPARAM_INFO
	.align		4
.L_18:
        /*0008*/ 	.byte	0x04, 0x17
        /*000a*/ 	.short	(.L_20 - .L_19)
.L_19:
        /*000c*/ 	.word	0x00000000
        /*0010*/ 	.short	0x0000
        /*0012*/ 	.short	0x0070
        /*0014*/ 	.byte	0x00, 0xf0, 0x01, 0x10


	//----- nvinfo : EIATTR_SPARSE_MMA_MASK
	.align		4
.L_20:
        /*0018*/ 	.byte	0x03, 0x50
        /*001a*/ 	.short	0x0000


	//----- nvinfo : EIATTR_MAXREG_COUNT
	.align		4
        /*001c*/ 	.byte	0x03, 0x1b
        /*001e*/ 	.short	0x00a8


	//----- nvinfo : EIATTR_NUM_BARRIERS
	.align		4
        /*0020*/ 	.byte	0x02, 0x4c
        /*0022*/ 	.byte	0x01
	.zero		1


	//----- nvinfo : EIATTR_MERCURY_ISA_VERSION
	.align		4
        /*0024*/ 	.byte	0x03, 0x5f
        /*0026*/ 	.short	0x0101


	//----- nvinfo : EIATTR_INT_WARP_WIDE_INSTR_OFFSETS
	.align		4
        /*0028*/ 	.byte	0x04, 0x31
        /*002a*/ 	.short	(.L_22 - .L_21)


	//   ....[0]....
.L_21:
        /*002c*/ 	.word	0x00000630


	//   ....[1]....
        /*0030*/ 	.word	0x00000650


	//   ....[2]....
        /*0034*/ 	.word	0x00000830


	//----- nvinfo : EIATTR_COOP_GROUP_MASK_REGIDS
	.align		4
.L_22:
        /*0038*/ 	.byte	0x04, 0x29
        /*003a*/ 	.short	(.L_24 - .L_23)


	//   ....[0]....
.L_23:
        /*003c*/ 	.word	0xffffffff


	//   ....[1]....
        /*0040*/ 	.word	0xffffffff


	//   ....[2]....
        /*0044*/ 	.word	0xffffffff


	//   ....[3]....
        /*0048*/ 	.word	0xffffffff


	//   ....[4]....
        /*004c*/ 	.word	0xffffffff


	//   ....[5]....
        /*0050*/ 	.word	0xffffffff


	//----- nvinfo : EIATTR_COOP_GROUP_INSTR_OFFSETS
	.align		4
.L_24:
        /*0054*/ 	.byte	0x04, 0x28
        /*0056*/ 	.short	(.L_26 - .L_25)


	//   ....[0]....
.L_25:
        /*0058*/ 	.word	0x00000060


	//   ....[1]....
        /*005c*/ 	.word	0x00000070


	//   ....[2]....
        /*0060*/ 	.word	0x00000130


	//   ....[3]....
        /*0064*/ 	.word	0x000004b0


	//   ....[4]....
        /*0068*/ 	.word	0x00000960


	//   ....[5]....
        /*006c*/ 	.word	0x000013d0


	//----- nvinfo : EIATTR_REG_RECONFIG
	.align		4
.L_26:
        /*0070*/ 	.byte	0x01, 0x54
	.zero		2


	//----- nvinfo : EIATTR_MBARRIER_INSTR_OFFSETS
	.align		4
        /*0074*/ 	.byte	0x04, 0x39
        /*0076*/ 	.short	(.L_28 - .L_27)


	//   ....[0]....
.L_27:
        /*0078*/ 	.word	0x00000250
        /*007c*/ 	.word	0x000000ff
        /*0080*/ 	.word	0x00000000
        /*0084*/ 	.short	0x0100
        /*0086*/ 	.byte	0x08
	.zero		1


	//   ....[1]....
        /*0088*/ 	.word	0x00000260
        /*008c*/ 	.word	0x000000ff
        /*0090*/ 	.word	0x00000090
        /*0094*/ 	.short	0x0100
        /*0096*/ 	.byte	0x08
	.zero		1


	//   ....[2]....
        /*0098*/ 	.word	0x00000270
        /*009c*/ 	.word	0x000000ff
        /*00a0*/ 	.word	0x00000008
        /*00a4*/ 	.short	0x0100
        /*00a6*/ 	.byte	0x08
	.zero		1


	//   ....[3]....
        /*00a8*/ 	.word	0x00000280
        /*00ac*/ 	.word	0x000000ff
        /*00b0*/ 	.word	0x00000098
        /*00b4*/ 	.short	0x0100
        /*00b6*/ 	.byte	0x08
	.zero		1


	//   ....[4]....
        /*00b8*/ 	.word	0x00000290
        /*00bc*/ 	.word	0x000000ff
        /*00c0*/ 	.word	0x00000010
        /*00c4*/ 	.short	0x0100
        /*00c6*/ 	.byte	0x08
	.zero		1


	//   ....[5]....
        /*00c8*/ 	.word	0x000002a0
        /*00cc*/ 	.word	0x000000ff
        /*00d0*/ 	.word	0x000000a0
        /*00d4*/ 	.short	0x0100
        /*00d6*/ 	.byte	0x08
	.zero		1


	//   ....[6]....
        /*00d8*/ 	.word	0x000002b0
        /*00dc*/ 	.word	0x000000ff
        /*00e0*/ 	.word	0x00000018
        /*00e4*/ 	.short	0x0100
        /*00e6*/ 	.byte	0x08
	.zero		1


	//   ....[7]....
        /*00e8*/ 	.word	0x000002c0
        /*00ec*/ 	.word	0x000000ff
        /*00f0*/ 	.word	0x000000a8
        /*00f4*/ 	.short	0x0100
        /*00f6*/ 	.byte	0x08
	.zero		1


	//   ....[8]....
        /*00f8*/ 	.word	0x000002d0
        /*00fc*/ 	.word	0x000000ff
        /*0100*/ 	.word	0x00000020
        /*0104*/ 	.short	0x0100
        /*0106*/ 	.byte	0x08
	.zero		1


	//   ....[9]....
        /*0108*/ 	.word	0x000002e0
        /*010c*/ 	.word	0x000000ff
        /*0110*/ 	.word	0x000000b0
        /*0114*/ 	.short	0x0100
        /*0116*/ 	.byte	0x08
	.zero		1


	//   ....[10]....
        /*0118*/ 	.word	0x000002f0
        /*011c*/ 	.word	0x000000ff
        /*0120*/ 	.word	0x00000028
        /*0124*/ 	.short	0x0100
        /*0126*/ 	.byte	0x08
	.zero		1


	//   ....[11]....
        /*0128*/ 	.word	0x00000300
        /*012c*/ 	.word	0x000000ff
        /*0130*/ 	.word	0x000000b8
        /*0134*/ 	.short	0x0100
        /*0136*/ 	.byte	0x08
	.zero		1


	//   ....[12]....
        /*0138*/ 	.word	0x00000310
        /*013c*/ 	.word	0x000000ff
        /*0140*/ 	.word	0x00000030
        /*0144*/ 	.short	0x0100
        /*0146*/ 	.byte	0x08
	.zero		1


	//   ....[13]....
        /*0148*/ 	.word	0x00000320
        /*014c*/ 	.word	0x000000ff
        /*0150*/ 	.word	0x000000c0
        /*0154*/ 	.short	0x0100
        /*0156*/ 	.byte	0x08
	.zero		1


	//   ....[14]....
        /*0158*/ 	.word	0x00000330
        /*015c*/ 	.word	0x000000ff
        /*0160*/ 	.word	0x00000038
        /*0164*/ 	.short	0x0100
        /*0166*/ 	.byte	0x08
	.zero		1


	//   ....[15]....
        /*0168*/ 	.word	0x00000340
        /*016c*/ 	.word	0x000000ff
        /*0170*/ 	.word	0x000000c8
        /*0174*/ 	.short	0x0100
        /*0176*/ 	.byte	0x08
	.zero		1


	//   ....[16]....
        /*0178*/ 	.word	0x00000350
        /*017c*/ 	.word	0x000000ff
        /*0180*/ 	.word	0x00000040
        /*0184*/ 	.short	0x0100
        /*0186*/ 	.byte	0x08
	.zero		1


	//   ....[17]....
        /*0188*/ 	.word	0x00000360
        /*018c*/ 	.word	0x000000ff
        /*0190*/ 	.word	0x000000d0
        /*0194*/ 	.short	0x0100
        /*0196*/ 	.byte	0x08
	.zero		1


	//   ....[18]....
        /*0198*/ 	.word	0x00000370
        /*019c*/ 	.word	0x000000ff
        /*01a0*/ 	.word	0x00000048
        /*01a4*/ 	.short	0x0100
        /*01a6*/ 	.byte	0x08
	.zero		1


	//   ....[19]....
        /*01a8*/ 	.word	0x00000380
        /*01ac*/ 	.word	0x000000ff
        /*01b0*/ 	.word	0x000000d8
        /*01b4*/ 	.short	0x0100
        /*01b6*/ 	.byte	0x08
	.zero		1


	//   ....[20]....
        /*01b8*/ 	.word	0x00000390
        /*01bc*/ 	.word	0x000000ff
        /*01c0*/ 	.word	0x00000050
        /*01c4*/ 	.short	0x0100
        /*01c6*/ 	.byte	0x08
	.zero		1


	//   ....[21]....
        /*01c8*/ 	.word	0x000003a0
        /*01cc*/ 	.word	0x000000ff
        /*01d0*/ 	.word	0x000000e0
        /*01d4*/ 	.short	0x0100
        /*01d6*/ 	.byte	0x08
	.zero		1


	//   ....[22]....
        /*01d8*/ 	.word	0x000003b0
        /*01dc*/ 	.word	0x000000ff
        /*01e0*/ 	.word	0x00000058
        /*01e4*/ 	.short	0x0100
        /*01e6*/ 	.byte	0x08
	.zero		1


	//   ....[23]....
        /*01e8*/ 	.word	0x000003c0
        /*01ec*/ 	.word	0x000000ff
        /*01f0*/ 	.word	0x000000e8
        /*01f4*/ 	.short	0x0100
        /*01f6*/ 	.byte	0x08
	.zero		1


	//   ....[24]....
        /*01f8*/ 	.word	0x000003d0
        /*01fc*/ 	.word	0x000000ff
        /*0200*/ 	.word	0x00000060
        /*0204*/ 	.short	0x0100
        /*0206*/ 	.byte	0x08
	.zero		1


	//   ....[25]....
        /*0208*/ 	.word	0x000003e0
        /*020c*/ 	.word	0x000000ff
        /*0210*/ 	.word	0x000000f0
        /*0214*/ 	.short	0x0100
        /*0216*/ 	.byte	0x08
	.zero		1


	//   ....[26]....
        /*0218*/ 	.word	0x000003f0
        /*021c*/ 	.word	0x000000ff
        /*0220*/ 	.word	0x00000068
        /*0224*/ 	.short	0x0100
        /*0226*/ 	.byte	0x08
	.zero		1


	//   ....[27]....
        /*0228*/ 	.word	0x00000400
        /*022c*/ 	.word	0x000000ff
        /*0230*/ 	.word	0x000000f8
        /*0234*/ 	.short	0x0100
        /*0236*/ 	.byte	0x08
	.zero		1


	//   ....[28]....
        /*0238*/ 	.word	0x00000410
        /*023c*/ 	.word	0x000000ff
        /*0240*/ 	.word	0x00000070
        /*0244*/ 	.short	0x0100
        /*0246*/ 	.byte	0x08
	.zero		1


	//   ....[29]....
        /*0248*/ 	.word	0x00000420
        /*024c*/ 	.word	0x000000ff
        /*0250*/ 	.word	0x00000100
        /*0254*/ 	.short	0x0100
        /*0256*/ 	.byte	0x08
	.zero		1


	//   ....[30]....
        /*0258*/ 	.word	0x00000430
        /*025c*/ 	.word	0x000000ff
        /*0260*/ 	.word	0x00000078
        /*0264*/ 	.short	0x0100
        /*0266*/ 	.byte	0x08
	.zero		1


	//   ....[31]....
        /*0268*/ 	.word	0x00000440
        /*026c*/ 	.word	0x000000ff
        /*0270*/ 	.word	0x00000108
        /*0274*/ 	.short	0x0100
        /*0276*/ 	.byte	0x08
	.zero		1


	//   ....[32]....
        /*0278*/ 	.word	0x00000450
        /*027c*/ 	.word	0x000000ff
        /*0280*/ 	.word	0x00000080
        /*0284*/ 	.short	0x0100
        /*0286*/ 	.byte	0x08
	.zero		1


	//   ....[33]....
        /*0288*/ 	.word	0x00000460
        /*028c*/ 	.word	0x000000ff
        /*0290*/ 	.word	0x00000110
        /*0294*/ 	.short	0x0100
        /*0296*/ 	.byte	0x08
	.zero		1


	//   ....[34]....
        /*0298*/ 	.word	0x00000470
        /*029c*/ 	.word	0x000000ff
        /*02a0*/ 	.word	0x00000088
        /*02a4*/ 	.short	0x0100
        /*02a6*/ 	.byte	0x08
	.zero		1


	//   ....[35]....
        /*02a8*/ 	.word	0x00000480
        /*02ac*/ 	.word	0x000000ff
        /*02b0*/ 	.word	0x00000118
        /*02b4*/ 	.short	0x0100
        /*02b6*/ 	.byte	0x08
	.zero		1


	//   ....[36]....
        /*02b8*/ 	.word	0x000008b0
        /*02bc*/ 	.word	0x000000ff
        /*02c0*/ 	.word	0x00000130
        /*02c4*/ 	.short	0x0100
        /*02c6*/ 	.byte	0x06
	.zero		1


	//   ....[37]....
        /*02c8*/ 	.word	0x00000910
        /*02cc*/ 	.word	0x000000ff
        /*02d0*/ 	.word	0x00000138
        /*02d4*/ 	.short	0x0100
        /*02d6*/ 	.byte	0x06
	.zero		1


	//   ....[38]....
        /*02d8*/ 	.word	0x00001700
        /*02dc*/ 	.word	0x000000ff
        /*02e0*/ 	.word	0x00000000
        /*02e4*/ 	.short	0x010a
        /*02e6*/ 	.byte	0x06
	.zero		1


	//   ....[39]....
        /*02e8*/ 	.word	0x00001740
        /*02ec*/ 	.word	0x000000ff
        /*02f0*/ 	.word	0x00000000
        /*02f4*/ 	.short	0x010a
        /*02f6*/ 	.byte	0x06
	.zero		1


	//   ....[40]....
        /*02f8*/ 	.word	0x00001d70
        /*02fc*/ 	.word	0x000000ff
        /*0300*/ 	.word	0x00000000
        /*0304*/ 	.short	0x010a
        /*0306*/ 	.byte	0x0c
	.zero		1


	//   ....[41]....
        /*0308*/ 	.word	0x00001db0
        /*030c*/ 	.word	0x000000ff
        /*0310*/ 	.word	0x00000000
        /*0314*/ 	.short	0x010a
        /*0316*/ 	.byte	0x0c
	.zero		1


	//   ....[42]....
        /*0318*/ 	.word	0x000021e0
        /*031c*/ 	.word	0x0000000d
        /*0320*/ 	.word	0x00000000
        /*0324*/ 	.short	0x0101
        /*0326*/ 	.byte	0x3f
	.zero		1


	//   ....[43]....
        /*0328*/ 	.word	0x00002660
        /*032c*/ 	.word	0x00000008
        /*0330*/ 	.word	0x00000000
        /*0334*/ 	.short	0x0101
        /*0336*/ 	.byte	0x3f
	.zero		1


	//   ....[44]....
        /*0338*/ 	.word	0x00005f10
        /*033c*/ 	.word	0x00000014
        /*0340*/ 	.word	0x00000090
        /*0344*/ 	.short	0x010a
        /*0346*/ 	.byte	0x3f
	.zero		1


	//   ....[45]....
        /*0348*/ 	.word	0x000062a0
        /*034c*/ 	.word	0x00000008
        /*0350*/ 	.word	0x00000138
        /*0354*/ 	.short	0x0101
        /*0356*/ 	.byte	0x3f
	.zero		1


	//   ....[46]....
        /*0358*/ 	.word	0x000069b0
        /*035c*/ 	.word	0x00000007
        /*0360*/ 	.word	0x00000000
        /*0364*/ 	.short	0x010a
        /*0366*/ 	.byte	0x3f
	.zero		1


	//   ....[47]....
        /*0368*/ 	.word	0x00006a30
        /*036c*/ 	.word	0x00000008
        /*0370*/ 	.word	0x00000000
        /*0374*/ 	.short	0x010a
        /*0376*/ 	.byte	0x3f
	.zero		1


	//   ....[48]....
        /*0378*/ 	.word	0x00006ac0
        /*037c*/ 	.word	0x00000009
        /*0380*/ 	.word	0x00000000
        /*0384*/ 	.short	0x010a
        /*0386*/ 	.byte	0x3f
	.zero		1


	//   ....[49]....
        /*0388*/ 	.word	0x00006b50
        /*038c*/ 	.word	0x00000008
        /*0390*/ 	.word	0x00000000
        /*0394*/ 	.short	0x010a
        /*0396*/ 	.byte	0x3f
	.zero		1


	//   ....[50]....
        /*0398*/ 	.word	0x00006be0
        /*039c*/ 	.word	0x00000009
        /*03a0*/ 	.word	0x00000000
        /*03a4*/ 	.short	0x010a
        /*03a6*/ 	.byte	0x3f
	.zero		1


	//   ....[51]....
        /*03a8*/ 	.word	0x00006c70
        /*03ac*/ 	.word	0x00000008
        /*03b0*/ 	.word	0x00000000
        /*03b4*/ 	.short	0x010a
        /*03b6*/ 	.byte	0x3f
	.zero		1


	//   ....[52]....
        /*03b8*/ 	.word	0x00006d00
        /*03bc*/ 	.word	0x00000009
        /*03c0*/ 	.word	0x00000000
        /*03c4*/ 	.short	0x010a
        /*03c6*/ 	.byte	0x3f
	.zero		1


	//   ....[53]....
        /*03c8*/ 	.word	0x00006d90
        /*03cc*/ 	.word	0x00000008
        /*03d0*/ 	.word	0x00000000
        /*03d4*/ 	.short	0x010a
        /*03d6*/ 	.byte	0x3f
	.zero		1


	//   ....[54]....
        /*03d8*/ 	.word	0x00006e20
        /*03dc*/ 	.word	0x00000009
        /*03e0*/ 	.word	0x00000000
        /*03e4*/ 	.short	0x010a
        /*03e6*/ 	.byte	0x3f
	.zero		1


	//   ....[55]....
        /*03e8*/ 	.word	0x00006eb0
        /*03ec*/ 	.word	0x00000008
        /*03f0*/ 	.word	0x00000000
        /*03f4*/ 	.short	0x010a
        /*03f6*/ 	.byte	0x3f
	.zero		1


	//   ....[56]....
        /*03f8*/ 	.word	0x00006f40
        /*03fc*/ 	.word	0x00000009
        /*0400*/ 	.word	0x00000000
        /*0404*/ 	.short	0x010a
        /*0406*/ 	.byte	0x3f
	.zero		1


	//   ....[57]....
        /*0408*/ 	.word	0x00006fd0
        /*040c*/ 	.word	0x00000008
        /*0410*/ 	.word	0x00000000
        /*0414*/ 	.short	0x010a
        /*0416*/ 	.byte	0x3f
	.zero		1


	//   ....[58]....
        /*0418*/ 	.word	0x00007060
        /*041c*/ 	.word	0x00000009
        /*0420*/ 	.word	0x00000000
        /*0424*/ 	.short	0x010a
        /*0426*/ 	.byte	0x3f
	.zero		1


	//   ....[59]....
        /*0428*/ 	.word	0x000070f0
        /*042c*/ 	.word	0x00000008
        /*0430*/ 	.word	0x00000000
        /*0434*/ 	.short	0x010a
        /*0436*/ 	.byte	0x3f
	.zero		1


	//   ....[60]....
        /*0438*/ 	.word	0x00007180
        /*043c*/ 	.word	0x00000009
        /*0440*/ 	.word	0x00000000
        /*0444*/ 	.short	0x010a
        /*0446*/ 	.byte	0x3f
	.zero		1


	//   ....[61]....
        /*0448*/ 	.word	0x00007210
        /*044c*/ 	.word	0x00000008
        /*0450*/ 	.word	0x00000000
        /*0454*/ 	.short	0x010a
        /*0456*/ 	.byte	0x3f
	.zero		1


	//   ....[62]....
        /*0458*/ 	.word	0x000072a0
        /*045c*/ 	.word	0x0000000b
        /*0460*/ 	.word	0x00000000
        /*0464*/ 	.short	0x010a
        /*0466*/ 	.byte	0x3f
	.zero		1


	//   ....[63]....
        /*0468*/ 	.word	0x00007330
        /*046c*/ 	.word	0x00000003
        /*0470*/ 	.word	0x00000000
        /*0474*/ 	.short	0x010a
        /*0476*/ 	.byte	0x3f
	.zero		1


	//   ....[64]....
        /*0478*/ 	.word	0x000073a0
        /*047c*/ 	.word	0x00000009
        /*0480*/ 	.word	0x00000000
        /*0484*/ 	.short	0x010a
        /*0486*/ 	.byte	0x3f
	.zero		1


	//   ....[65]....
        /*0488*/ 	.word	0x00007400
        /*048c*/ 	.word	0x0000000d
        /*0490*/ 	.word	0x00000000
        /*0494*/ 	.short	0x010a
        /*0496*/ 	.byte	0x3f
	.zero		1


	//   ....[66]....
        /*0498*/ 	.word	0x000074d0
        /*049c*/ 	.word	0x00000014
        /*04a0*/ 	.word	0x00000090
        /*04a4*/ 	.short	0x010a
        /*04a6*/ 	.byte	0x3f
	.zero		1


	//   ....[67]....
        /*04a8*/ 	.word	0x000075a0
        /*04ac*/ 	.word	0x00000007
        /*04b0*/ 	.word	0x00000000
        /*04b4*/ 	.short	0x010a
        /*04b6*/ 	.byte	0x3f
	.zero		1


	//   ....[68]....
        /*04b8*/ 	.word	0x000075f0
        /*04bc*/ 	.word	0x00000008
        /*04c0*/ 	.word	0x00000000
        /*04c4*/ 	.short	0x010a
        /*04c6*/ 	.byte	0x3f
	.zero		1


	//   ....[69]....
        /*04c8*/ 	.word	0x00007640
        /*04cc*/ 	.word	0x00000009
        /*04d0*/ 	.word	0x00000000
        /*04d4*/ 	.short	0x010a
        /*04d6*/ 	.byte	0x3f
	.zero		1


	//   ....[70]....
        /*04d8*/ 	.word	0x00007690
        /*04dc*/ 	.word	0x00000008
        /*04e0*/ 	.word	0x00000000
        /*04e4*/ 	.short	0x010a
        /*04e6*/ 	.byte	0x3f
	.zero		1


	//   ....[71]....
        /*04e8*/ 	.word	0x000076e0
        /*04ec*/ 	.word	0x00000009
        /*04f0*/ 	.word	0x00000000
        /*04f4*/ 	.short	0x010a
        /*04f6*/ 	.byte	0x3f
	.zero		1


	//   ....[72]....
        /*04f8*/ 	.word	0x00007730
        /*04fc*/ 	.word	0x00000008
        /*0500*/ 	.word	0x00000000
        /*0504*/ 	.short	0x010a
        /*0506*/ 	.byte	0x3f
	.zero		1


	//   ....[73]....
        /*0508*/ 	.word	0x00007780
        /*050c*/ 	.word	0x00000009
        /*0510*/ 	.word	0x00000000
        /*0514*/ 	.short	0x010a
        /*0516*/ 	.byte	0x3f
	.zero		1


	//   ....[74]....
        /*0518*/ 	.word	0x000077d0
        /*051c*/ 	.word	0x00000008
        /*0520*/ 	.word	0x00000000
        /*0524*/ 	.short	0x010a
        /*0526*/ 	.byte	0x3f
	.zero		1


	//   ....[75]....
        /*0528*/ 	.word	0x00007820
        /*052c*/ 	.word	0x00000009
        /*0530*/ 	.word	0x00000000
        /*0534*/ 	.short	0x010a
        /*0536*/ 	.byte	0x3f
	.zero		1


	//   ....[76]....
        /*0538*/ 	.word	0x00007870
        /*053c*/ 	.word	0x00000008
        /*0540*/ 	.word	0x00000000
        /*0544*/ 	.short	0x010a
        /*0546*/ 	.byte	0x3f
	.zero		1


	//   ....[77]....
        /*0548*/ 	.word	0x000078c0
        /*054c*/ 	.word	0x00000009
        /*0550*/ 	.word	0x00000000
        /*0554*/ 	.short	0x010a
        /*0556*/ 	.byte	0x3f
	.zero		1


	//   ....[78]....
        /*0558*/ 	.word	0x00007910
        /*055c*/ 	.word	0x00000008
        /*0560*/ 	.word	0x00000000
        /*0564*/ 	.short	0x010a
        /*0566*/ 	.byte	0x3f
	.zero		1


	//   ....[79]....
        /*0568*/ 	.word	0x00007960
        /*056c*/ 	.word	0x00000009
        /*0570*/ 	.word	0x00000000
        /*0574*/ 	.short	0x010a
        /*0576*/ 	.byte	0x3f
	.zero		1


	//   ....[80]....
        /*0578*/ 	.word	0x000079b0
        /*057c*/ 	.word	0x00000008
        /*0580*/ 	.word	0x00000000
        /*0584*/ 	.short	0x010a
        /*0586*/ 	.byte	0x3f
	.zero		1


	//   ....[81]....
        /*0588*/ 	.word	0x00007a00
        /*058c*/ 	.word	0x00000009
        /*0590*/ 	.word	0x00000000
        /*0594*/ 	.short	0x010a
        /*0596*/ 	.byte	0x3f
	.zero		1


	//   ....[82]....
        /*0598*/ 	.word	0x00007a50
        /*059c*/ 	.word	0x00000008
        /*05a0*/ 	.word	0x00000000
        /*05a4*/ 	.short	0x010a
        /*05a6*/ 	.byte	0x3f
	.zero		1


	//   ....[83]....
        /*05a8*/ 	.word	0x00007aa0
        /*05ac*/ 	.word	0x0000000b
        /*05b0*/ 	.word	0x00000000
        /*05b4*/ 	.short	0x010a
        /*05b6*/ 	.byte	0x3f
	.zero		1


	//----- nvinfo : EIATTR_NUM_MBARRIERS
	.align		4
.L_28:
        /*05b8*/ 	.byte	0x03, 0x38
        /*05ba*/ 	.short	0x0026


	//----- nvinfo : EIATTR_EXIT_INSTR_OFFSETS
	.align		4
        /*05bc*/ 	.byte	0x04, 0x1c
        /*05be*/ 	.short	(.L_30 - .L_29)


	//   ....[0]....
.L_29:
        /*05c0*/ 	.word	0x00000ac0


	//   ....[1]....
        /*05c4*/ 	.word	0x000012a0


	//   ....[2]....
        /*05c8*/ 	.word	0x00005630


	//   ....[3]....
        /*05cc*/ 	.word	0x00005b90


	//   ....[4]....
        /*05d0*/ 	.word	0x00007380


	//----- nvinfo : EIATTR_MAX_THREADS
	.align		4
.L_30:
        /*05d4*/ 	.byte	0x04, 0x05
        /*05d6*/ 	.short	(.L_32 - .L_31)
.L_31:
        /*05d8*/ 	.word	0x00000180
        /*05dc*/ 	.word	0x00000001
        /*05e0*/ 	.word	0x00000001


	//----- nvinfo : EIATTR_CRS_STACK_SIZE
	.align		4
.L_32:
        /*05e4*/ 	.byte	0x04, 0x1e
        /*05e6*/ 	.short	(.L_34 - .L_33)
.L_33:
        /*05e8*/ 	.word	0x00000000


	//----- nvinfo : EIATTR_CBANK_PARAM_SIZE
	.align		4
.L_34:
        /*05ec*/ 	.byte	0x03, 0x19
        /*05ee*/ 	.short	0x0470


	//----- nvinfo : EIATTR_PARAM_CBANK
	.align		4
        /*05f0*/ 	.byte	0x04, 0x0a
        /*05f2*/ 	.short	(.L_36 - .L_35)
	.align		4
.L_35:
        /*05f4*/ 	.word	index@(.nv.constant0._ZN7cutlass13device_kernelINS_4gemm6kernel13GemmUniversalIN4cute5tupleIJiiiiEEENS1_10collective13CollectiveMmaINS1_37MainloopSm90TmaGmmaWarpSpecializedFP8ILi18ENS5_IJNS4_1CILi1EEENSA_ILi4EEESB_EEENS1_35KernelTmaWarpSpecializedCooperativeEEENS5_IJNSA_ILi128EEENSA_ILi64EEESH_EEENS_12float_e5m2_tENS5_IJlSB_lEEESJ_SK_NS4_8TiledMMAINS4_8MMA_AtomIJNS4_4SM904GMMA30MMA_64x64x32_F32E5M2E5M2_SS_TNILNSO_7ScaleInE1ELSQ_1EEEEEENS4_6LayoutINS5_IJNSA_ILi2EEESB_SB_EEENS5_IJSB_NSA_ILi0EEESW_EEEEENS5_IJNS4_10UnderscoreESZ_SZ_EEEEENS4_23SM90_TMA_LOAD_MULTICASTENS4_14ComposedLayoutINS4_7SwizzleILi2ELi4ELi3EEENS4_18smem_ptr_flag_bitsILi8EEENST_INS5_IJNSA_ILi8EEESH_EEENS5_IJSH_SB_EEEEEEEvNS4_8identityENS4_13SM90_TMA_LOADES1C_vS1D_EENS_8epilogue10collective6detail29Sm90TmaWarpSpecializedAdapterINS1H_15DefaultEpilogueISJ_SK_SK_NS1G_6thread17LinearCombinationISJ_Li1EffLNS1L_9ScaleType4KindE0ELNS_15FloatRoundStyleE2ESJ_EENS1_15EpilogueDefaultEEEEEvvEEEEvNT_6ParamsE)
        /*05f8*/ 	.short	0x0210
        /*05fa*/ 	.short	0x0470


	//----- nvinfo : EIATTR_SW_WAR
	.align		4
.L_36:
        /*05fc*/ 	.byte	0x04, 0x36
        /*05fe*/ 	.short	(.L_38 - .L_37)
.L_37:
        /*0600*/ 	.word	0x00000008
.L_38:


//--------------------- .nv.callgraph             --------------------------
	.section	.nv.callgraph,"",@"SHT_CUDA_CALLGRAPH"
	.align	4
	.sectionentsize	8
	.align		4
        /*0000*/ 	.word	0x00000000
	.align		4
        /*0004*/ 	.word	0xffffffff
	.align		4
        /*0008*/ 	.word	0x00000000
	.align		4
        /*000c*/ 	.word	0xfffffffe
	.align		4
        /*0010*/ 	.word	0x00000000
	.align		4
        /*0014*/ 	.word	0xfffffffd
	.align		4
        /*0018*/ 	.word	0x00000000
	.align		4
        /*001c*/ 	.word	0xfffffffc


//--------------------- .nv.constant4             --------------------------
	.section	.nv.constant4,"a",@progbits
	.align	8
	.align		8
.nv.constant4:
        /*0000*/ 	.dword	_ZN40_INTERNAL_b14d0e31_4_k_cu_c67e6ee7_289644cuda3std3__45__cpo5beginE
	.align		8
        /*0008*/ 	.dword	_ZN40_INTERNAL_b14d0e31_4_k_cu_c67e6ee7_289644cuda3std3__45__cpo3endE
	.align		8
        /*0010*/ 	.dword	_ZN40_INTERNAL_b14d0e31_4_k_cu_c67e6ee7_289644cuda3std3__45__cpo6cbeginE
	.align		8
        /*0018*/ 	.dword	_ZN40_INTERNAL_b14d0e31_4_k_cu_c67e6ee7_289644cuda3std3__45__cpo4cendE
	.align		8
        /*0020*/ 	.dword	_ZN40_INTERNAL_b14d0e31_4_k_cu_c67e6ee7_289644cuda3std3__442_GLOBAL__N__b14d0e31_4_k_cu_c67e6ee7_289646ignoreE
	.align		8
        /*0028*/ 	.dword	_ZN40_INTERNAL_b14d0e31_4_k_cu_c67e6ee7_289644cuda3std3__419piecewise_constructE
	.align		8
        /*0030*/ 	.dword	_ZN40_INTERNAL_b14d0e31_4_k_cu_c67e6ee7_289644cuda3std3__48in_placeE
	.align		8
        /*0038*/ 	.dword	_ZN40_INTERNAL_b14d0e31_4_k_cu_c67e6ee7_289644cuda3std6ranges3__45__cpo4swapE
	.align		8
        /*0040*/ 	.dword	_ZN40_INTERNAL_b14d0e31_4_k_cu_c67e6ee7_289644cuda3std6ranges3__45__cpo9iter_moveE
	.align		8
        /*0048*/ 	.dword	_ZN40_INTERNAL_b14d0e31_4_k_cu_c67e6ee7_289644cute7productE
	.align		8
        /*0050*/ 	.dword	_ZN40_INTERNAL_b14d0e31_4_k_cu_c67e6ee7_289644cute1_E


//--------------------- .text._ZN7cutlass13device_kernelINS_4gemm6kernel13GemmUniversalIN4cute5tupleIJiiiiEEENS1_10collective13CollectiveMmaINS1_37MainloopSm90TmaGmmaWarpSpecializedFP8ILi18ENS5_IJNS4_1CILi1EEENSA_ILi4EEESB_EEENS1_35KernelTmaWarpSpecializedCooperativeEEENS5_IJNSA_ILi128EEENSA_ILi64EEESH_EEENS_12float_e5m2_tENS5_IJlSB_lEEESJ_SK_NS4_8TiledMMAINS4_8MMA_AtomIJNS4_4SM904GMMA30MMA_64x64x32_F32E5M2E5M2_SS_TNILNSO_7ScaleInE1ELSQ_1EEEEEENS4_6LayoutINS5_IJNSA_ILi2EEESB_SB_EEENS5_IJSB_NSA_ILi0EEESW_EEEEENS5_IJNS4_10UnderscoreESZ_SZ_EEEEENS4_23SM90_TMA_LOAD_MULTICASTENS4_14ComposedLayoutINS4_7SwizzleILi2ELi4ELi3EEENS4_18smem_ptr_flag_bitsILi8EEENST_INS5_IJNSA_ILi8EEESH_EEENS5_IJSH_SB_EEEEEEEvNS4_8identityENS4_13SM90_TMA_LOADES1C_vS1D_EENS_8epilogue10collective6detail29Sm90TmaWarpSpecializedAdapterINS1H_15DefaultEpilogueISJ_SK_SK_NS1G_6thread17LinearCombinationISJ_Li1EffLNS1L_9ScaleType4KindE0ELNS_15FloatRoundStyleE2ESJ_EENS1_15EpilogueDefaultEEEEEvvEEEEvNT_6ParamsE --------------------------
	.section	.text._ZN7cutlass13device_kernelINS_4gemm6kernel13GemmUniversalIN4cute5tupleIJiiiiEEENS1_10collective13CollectiveMmaINS1_37MainloopSm90TmaGmmaWarpSpecializedFP8ILi18ENS5_IJNS4_1CILi1EEENSA_ILi4EEESB_EEENS1_35KernelTmaWarpSpecializedCooperativeEEENS5_IJNSA_ILi128EEENSA_ILi64EEESH_EEENS_12float_e5m2_tENS5_IJlSB_lEEESJ_SK_NS4_8TiledMMAINS4_8MMA_AtomIJNS4_4SM904GMMA30MMA_64x64x32_F32E5M2E5M2_SS_TNILNSO_7ScaleInE1ELSQ_1EEEEEENS4_6LayoutINS5_IJNSA_ILi2EEESB_SB_EEENS5_IJSB_NSA_ILi0EEESW_EEEEENS5_IJNS4_10UnderscoreESZ_SZ_EEEEENS4_23SM90_TMA_LOAD_MULTICASTENS4_14ComposedLayoutINS4_7SwizzleILi2ELi4ELi3EEENS4_18smem_ptr_flag_bitsILi8EEENST_INS5_IJNSA_ILi8EEESH_EEENS5_IJSH_SB_EEEEEEEvNS4_8identityENS4_13SM90_TMA_LOADES1C_vS1D_EENS_8epilogue10collective6detail29Sm90TmaWarpSpecializedAdapterINS1H_15DefaultEpilogueISJ_SK_SK_NS1G_6thread17LinearCombinationISJ_Li1EffLNS1L_9ScaleType4KindE0ELNS_15FloatRoundStyleE2ESJ_EENS1_15EpilogueDefaultEEEEEvvEEEEvNT_6ParamsE,"ax",@progbits
	.align	128
.text._ZN7cutlass13device_kernelINS_4gemm6kernel13GemmUniversalIN4cute5tupleIJiiiiEEENS1_10collective13CollectiveMmaINS1_37MainloopSm90TmaGmmaWarpSpecializedFP8ILi18ENS5_IJNS4_1CILi1EEENSA_ILi4EEESB_EEENS1_35KernelTmaWarpSpecializedCooperativeEEENS5_IJNSA_ILi128EEENSA_ILi64EEESH_EEENS_12float_e5m2_tENS5_IJlSB_lEEESJ_SK_NS4_8TiledMMAINS4_8MMA_AtomIJNS4_4SM904GMMA30MMA_64x64x32_F32E5M2E5M2_SS_TNILNSO_7ScaleInE1ELSQ_1EEEEEENS4_6LayoutINS5_IJNSA_ILi2EEESB_SB_EEENS5_IJSB_NSA_ILi0EEESW_EEEEENS5_IJNS4_10UnderscoreESZ_SZ_EEEEENS4_23SM90_TMA_LOAD_MULTICASTENS4_14ComposedLayoutINS4_7SwizzleILi2ELi4ELi3EEENS4_18smem_ptr_flag_bitsILi8EEENST_INS5_IJNSA_ILi8EEESH_EEENS5_IJSH_SB_EEEEEEEvNS4_8identityENS4_13SM90_TMA_LOADES1C_vS1D_EENS_8epilogue10collective6detail29Sm90TmaWarpSpecializedAdapterINS1H_15DefaultEpilogueISJ_SK_SK_NS1G_6thread17LinearCombinationISJ_Li1EffLNS1L_9ScaleType4KindE0ELNS_15FloatRoundStyleE2ESJ_EENS1_15EpilogueDefaultEEEEEvvEEEEvNT_6ParamsE:
        .type           _ZN7cutlass13device_kernelINS_4gemm6kernel13GemmUniversalIN4cute5tupleIJiiiiEEENS1_10collective13CollectiveMmaINS1_37MainloopSm90TmaGmmaWarpSpecializedFP8ILi18ENS5_IJNS4_1CILi1EEENSA_ILi4EEESB_EEENS1_35KernelTmaWarpSpecializedCooperativeEEENS5_IJNSA_ILi128EEENSA_ILi64EEESH_EEENS_12float_e5m2_tENS5_IJlSB_lEEESJ_SK_NS4_8TiledMMAINS4_8MMA_AtomIJNS4_4SM904GMMA30MMA_64x64x32_F32E5M2E5M2_SS_TNILNSO_7ScaleInE1ELSQ_1EEEEEENS4_6LayoutINS5_IJNSA_ILi2EEESB_SB_EEENS5_IJSB_NSA_ILi0EEESW_EEEEENS5_IJNS4_10UnderscoreESZ_SZ_EEEEENS4_23SM90_TMA_LOAD_MULTICASTENS4_14ComposedLayoutINS4_7SwizzleILi2ELi4ELi3EEENS4_18smem_ptr_flag_bitsILi8EEENST_INS5_IJNSA_ILi8EEESH_EEENS5_IJSH_SB_EEEEEEEvNS4_8identityENS4_13SM90_TMA_LOADES1C_vS1D_EENS_8epilogue10collective6detail29Sm90TmaWarpSpecializedAdapterINS1H_15DefaultEpilogueISJ_SK_SK_NS1G_6thread17LinearCombinationISJ_Li1EffLNS1L_9ScaleType4KindE0ELNS_15FloatRoundStyleE2ESJ_EENS1_15EpilogueDefaultEEEEEvvEEEEvNT_6ParamsE,@function
        .size           _ZN7cutlass13device_kernelINS_4gemm6kernel13GemmUniversalIN4cute5tupleIJiiiiEEENS1_10collective13CollectiveMmaINS1_37MainloopSm90TmaGmmaWarpSpecializedFP8ILi18ENS5_IJNS4_1CILi1EEENSA_ILi4EEESB_EEENS1_35KernelTmaWarpSpecializedCooperativeEEENS5_IJNSA_ILi128EEENSA_ILi64EEESH_EEENS_12float_e5m2_tENS5_IJlSB_lEEESJ_SK_NS4_8TiledMMAINS4_8MMA_AtomIJNS4_4SM904GMMA30MMA_64x64x32_F32E5M2E5M2_SS_TNILNSO_7ScaleInE1ELSQ_1EEEEEENS4_6LayoutINS5_IJNSA_ILi2EEESB_SB_EEENS5_IJSB_NSA_ILi0EEESW_EEEEENS5_IJNS4_10UnderscoreESZ_SZ_EEEEENS4_23SM90_TMA_LOAD_MULTICASTENS4_14ComposedLayoutINS4_7SwizzleILi2ELi4ELi3EEENS4_18smem_ptr_flag_bitsILi8EEENST_INS5_IJNSA_ILi8EEESH_EEENS5_IJSH_SB_EEEEEEEvNS4_8identityENS4_13SM90_TMA_LOADES1C_vS1D_EENS_8epilogue10collective6detail29Sm90TmaWarpSpecializedAdapterINS1H_15DefaultEpilogueISJ_SK_SK_NS1G_6thread17LinearCombinationISJ_Li1EffLNS1L_9ScaleType4KindE0ELNS_15FloatRoundStyleE2ESJ_EENS1_15EpilogueDefaultEEEEEvvEEEEvNT_6ParamsE,(.L_x_171 - _ZN7cutlass13device_kernelINS_4gemm6kernel13GemmUniversalIN4cute5tupleIJiiiiEEENS1_10collective13CollectiveMmaINS1_37MainloopSm90TmaGmmaWarpSpecializedFP8ILi18ENS5_IJNS4_1CILi1EEENSA_ILi4EEESB_EEENS1_35KernelTmaWarpSpecializedCooperativeEEENS5_IJNSA_ILi128EEENSA_ILi64EEESH_EEENS_12float_e5m2_tENS5_IJlSB_lEEESJ_SK_NS4_8TiledMMAINS4_8MMA_AtomIJNS4_4SM904GMMA30MMA_64x64x32_F32E5M2E5M2_SS_TNILNSO_7ScaleInE1ELSQ_1EEEEEENS4_6LayoutINS5_IJNSA_ILi2EEESB_SB_EEENS5_IJSB_NSA_ILi0EEESW_EEEEENS5_IJNS4_10UnderscoreESZ_SZ_EEEEENS4_23SM90_TMA_LOAD_MULTICASTENS4_14ComposedLayoutINS4_7SwizzleILi2ELi4ELi3EEENS4_18smem_ptr_flag_bitsILi8EEENST_INS5_IJNSA_ILi8EEESH_EEENS5_IJSH_SB_EEEEEEEvNS4_8identityENS4_13SM90_TMA_LOADES1C_vS1D_EENS_8epilogue10collective6detail29Sm90TmaWarpSpecializedAdapterINS1H_15DefaultEpilogueISJ_SK_SK_NS1G_6thread17LinearCombinationISJ_Li1EffLNS1L_9ScaleType4KindE0ELNS_15FloatRoundStyleE2ESJ_EENS1_15EpilogueDefaultEEEEEvvEEEEvNT_6ParamsE)
        .other          _ZN7cutlass13device_kernelINS_4gemm6kernel13GemmUniversalIN4cute5tupleIJiiiiEEENS1_10collective13CollectiveMmaINS1_37MainloopSm90TmaGmmaWarpSpecializedFP8ILi18ENS5_IJNS4_1CILi1EEENSA_ILi4EEESB_EEENS1_35KernelTmaWarpSpecializedCooperativeEEENS5_IJNSA_ILi128EEENSA_ILi64EEESH_EEENS_12float_e5m2_tENS5_IJlSB_lEEESJ_SK_NS4_8TiledMMAINS4_8MMA_AtomIJNS4_4SM904GMMA30MMA_64x64x32_F32E5M2E5M2_SS_TNILNSO_7ScaleInE1ELSQ_1EEEEEENS4_6LayoutINS5_IJNSA_ILi2EEESB_SB_EEENS5_IJSB_NSA_ILi0EEESW_EEEEENS5_IJNS4_10UnderscoreESZ_SZ_EEEEENS4_23SM90_TMA_LOAD_MULTICASTENS4_14ComposedLayoutINS4_7SwizzleILi2ELi4ELi3EEENS4_18smem_ptr_flag_bitsILi8EEENST_INS5_IJNSA_ILi8EEESH_EEENS5_IJSH_SB_EEEEEEEvNS4_8identityENS4_13SM90_TMA_LOADES1C_vS1D_EENS_8epilogue10collective6detail29Sm90TmaWarpSpecializedAdapterINS1H_15DefaultEpilogueISJ_SK_SK_NS1G_6thread17LinearCombinationISJ_Li1EffLNS1L_9ScaleType4KindE0ELNS_15FloatRoundStyleE2ESJ_EENS1_15EpilogueDefaultEEEEEvvEEEEvNT_6ParamsE,@"STO_CUDA_ENTRY STV_DEFAULT"
_ZN7cutlass13device_kernelINS_4gemm6kernel13GemmUniversalIN4cute5tupleIJiiiiEEENS1_10collective13CollectiveMmaINS1_37MainloopSm90TmaGmmaWarpSpecializedFP8ILi18ENS5_IJNS4_1CILi1EEENSA_ILi4EEESB_EEENS1_35KernelTmaWarpSpecializedCooperativeEEENS5_IJNSA_ILi128EEENSA_ILi64EEESH_EEENS_12float_e5m2_tENS5_IJlSB_lEEESJ_SK_NS4_8TiledMMAINS4_8MMA_AtomIJNS4_4SM904GMMA30MMA_64x64x32_F32E5M2E5M2_SS_TNILNSO_7ScaleInE1ELSQ_1EEEEEENS4_6LayoutINS5_IJNSA_ILi2EEESB_SB_EEENS5_IJSB_NSA_ILi0EEESW_EEEEENS5_IJNS4_10UnderscoreESZ_SZ_EEEEENS4_23SM90_TMA_LOAD_MULTICASTENS4_14ComposedLayoutINS4_7SwizzleILi2ELi4ELi3EEENS4_18smem_ptr_flag_bitsILi8EEENST_INS5_IJNSA_ILi8EEESH_EEENS5_IJSH_SB_EEEEEEEvNS4_8identityENS4_13SM90_TMA_LOADES1C_vS1D_EENS_8epilogue10collective6detail29Sm90TmaWarpSpecializedAdapterINS1H_15DefaultEpilogueISJ_SK_SK_NS1G_6thread17LinearCombinationISJ_Li1EffLNS1L_9ScaleType4KindE0ELNS_15FloatRoundStyleE2ESJ_EENS1_15EpilogueDefaultEEEEEvvEEEEvNT_6ParamsE:
[----:B------:R-:W-:Y:S01]  /*0000*/  LDC R1, c[0x0][0x28] ;  /* 0x00000a00ff017b82 */ /* 0x000fe20000000800 */
[----:B------:R-:W0:Y:S01]  /*0010*/  S2R R0, SR_TID.X ;  /* 0x0000000000007919 */ /* 0x000e220000002100 */
[----:B------:R-:W-:Y:S01]  /*0020*/  ELECT P0, URZ, PT ;  /* 0x00000000003f782f */ /* 0x000fe20003800000 */
[----:B------:R-:W-:Y:S01]  /*0030*/  BSSY B0, `(.L_x_0) ;  /* 0x000000f000007945 */ /* 0x000fe20003800000 */
[--C-:B0-----:R-:W-:Y:S02]  /*0040*/  SHF.R.U32.HI R2, RZ, 0x5, R0.reuse ;  /* 0x00000005ff027819 */ /* 0x101fe40000011600 */
[----:B------:R-:W-:-:S03]  /*0050*/  SHF.R.U32.HI R4, RZ, 0x7, R0 ;  /* 0x00000007ff047819 */ /* 0x000fc60000011600 */
[----:B------:R-:W0:Y:S04]  /*0060*/  SHFL.IDX PT, R3, R2, RZ, 0x1f ;  /* 0x00001fff02037589 */ /* 0x000e2800000e0000 */
[----:B------:R-:W1:Y:S01]  /*0070*/  SHFL.IDX PT, R4, R4, RZ, 0x1f ;  /* 0x00001fff04047589 */ /* 0x000e6200000e0000 */
[----:B0-----:R-:W-:-:S13]  /*0080*/  ISETP.NE.OR P0, PT, R3, RZ, !P0 ;  /* 0x000000ff0300720c */ /* 0x001fda0004705670 */
[----:B-1----:R-:W-:Y:S05]  /*0090*/  @P0 BRA `(.L_x_1) ;  /* 0x0000000000200947 */ /* 0x002fea0003800000 */
[----:B------:R-:W-:Y:S02]  /*00a0*/  ULDC.64 UR4, c[0x0][0x198] ;  /* 0x0000660000047ab9 */ /* 0x000fe40000000a00 */
[----:B------:R-:W-:Y:S02]  /*00b0*/  UIADD3 UR6, UP0, UR4, 0xf0, URZ ;  /* 0x000000f004067890 */ /* 0x000fe4000ff1e03f */
[----:B------:R-:W-:Y:S02]  /*00c0*/  UIADD3 UR4, UP1, UR4, 0x1f0, URZ ;  /* 0x000001f004047890 */ /* 0x000fe4000ff3e03f */
[----:B------:R-:W-:Y:S02]  /*00d0*/  UIADD3.X UR7, URZ, UR5, URZ, UP0, !UPT ;  /* 0x000000053f077290 */ /* 0x000fe400087fe43f */
[----:B------:R-:W-:-:S07]  /*00e0*/  UIADD3.X UR5, URZ, UR5, URZ, UP1, !UPT ;  /* 0x000000053f057290 */ /* 0x000fce0008ffe43f */
[----:B------:R0:W-:Y:S02]  /*00f0*/  UTMACCTL.PF [UR6] ;  /* 0x00000000060079b9 */ /* 0x0001e40008040000 */
[----:B------:R0:W-:Y:S02]  /*0100*/  UTMACCTL.PF [UR4] ;  /* 0x00000000040079b9 */ /* 0x0001e40008040000 */
[----:B0-----:R-:W-:Y:S01]  /*0110*/  NOP ;  /* 0x0000000000007918 */ /* 0x001fe20000000000 */
.L_x_1:
[----:B------:R-:W-:Y:S05]  /*0120*/  BSYNC B0 ;  /* 0x0000000000007941 */ /* 0x000fea0003800000 */
.L_x_0:
[----:B------:R-:W0:Y:S02]  /*0130*/  SHFL.IDX PT, R5, R2, RZ, 0x1f ;  /* 0x00001fff02057589 */ /* 0x000e2400000e0000 */
[----:B0-----:R-:W-:-:S13]  /*0140*/  ISETP.NE.AND P0, PT, R5, RZ, PT ;  /* 0x000000ff0500720c */ /* 0x001fda0003f05270 */
[----:B------:R-:W-:Y:S05]  /*0150*/  @P0 BRA `(.L_x_2) ;  /* 0x0000000000d40947 */ /* 0x000fea0003800000 */
[----:B------:R-:W-:Y:S01]  /*0160*/  ELECT P0, URZ, PT ;  /* 0x00000000003f782f */ /* 0x000fe20003800000 */
[----:B------:R-:W-:-:S12]  /*0170*/  BSSY B0, `(.L_x_2) ;  /* 0x0000033000007945 */ /* 0x000fd80003800000 */
[----:B------:R-:W-:Y:S05]  /*0180*/  @!P0 BRA `(.L_x_3) ;  /* 0x0000000000c48947 */ /* 0x000fea0003800000 */
[----:B------:R-:W0:Y:S01]  /*0190*/  S2UR UR8, SR_CgaCtaId ;  /* 0x00000000000879c3 */ /* 0x000e220000008800 */
[----:B------:R-:W-:Y:S01]  /*01a0*/  UMOV UR4, 0x400 ;  /* 0x0000040000047882 */ /* 0x000fe20000000000 */
[----:B------:R-:W-:Y:S01]  /*01b0*/  UMOV UR5, 0x1 ;  /* 0x0000000100057882 */ /* 0x000fe20000000000 */
[----:B------:R-:W-:Y:S02]  /*01c0*/  UMOV UR6, 0x8 ;  /* 0x0000000800067882 */ /* 0x000fe40000000000 */
[----:B------:R-:W-:-:S04]  /*01d0*/  UIADD3 UR6, -UR6, 0x100000, URZ ;  /* 0x0010000006067890 */ /* 0x000fc8000fffe13f */
[----:B------:R-:W-:Y:S02]  /*01e0*/  USHF.L.U32 UR7, UR6, 0xb, URZ ;  /* 0x0000000b06077899 */ /* 0x000fe4000800063f */
[----:B------:R-:W-:Y:S02]  /*01f0*/  USHF.L.U32 UR6, UR6, 0x1, URZ ;  /* 0x0000000106067899 */ /* 0x000fe4000800063f */
[----:B0-----:R-:W-:Y:S02]  /*0200*/  ULEA UR8, UR8, UR4, 0x18 ;  /* 0x0000000408087291 */ /* 0x001fe4000f8ec03f */
[----:B------:R-:W-:-:S04]  /*0210*/  UIADD3 UR4, -UR5, 0x100000, URZ ;  /* 0x0010000005047890 */ /* 0x000fc8000fffe13f */
[----:B------:R-:W-:Y:S02]  /*0220*/  USHF.L.U32 UR5, UR4, 0xb, URZ ;  /* 0x0000000b04057899 */ /* 0x000fe4000800063f */
[----:B------:R-:W-:Y:S01]  /*0230*/  USHF.L.U32 UR4, UR4, 0x1, URZ ;  /* 0x0000000104047899 */ /* 0x000fe2000800063f */
[----:B------:R-:W0:Y:S11]  /*0240*/  FENCE.VIEW.ASYNC.S ;  /* 0x00000000000073c6 */ /* 0x000e360000000000 */
[----:B0-----:R0:W1:Y:S01]  /*0250*/  SYNCS.EXCH.64 URZ, [UR8], UR4 ;  /* 0x00000004083f75b2 */ /* 0x0010620008000100 */
[----:B------:R0:W2:Y:S01]  /*0260*/  SYNCS.EXCH.64 URZ, [UR8+0x90], UR6 ;  /* 0x00009006083f75b2 */ /* 0x0000a20008000100 */
[----:B------:R0:W3:Y:S01]  /*0270*/  SYNCS.EXCH.64 URZ, [UR8+0x8], UR4 ;  /* 0x00000804083f75b2 */ /* 0x0000e20008000100 */
[----:B------:R0:W4:Y:S01]  /*0280*/  SYNCS.EXCH.64 URZ, [UR8+0x98], UR6 ;  /* 0x00009806083f75b2 */ /* 0x0001220008000100 */
[----:B------:R0:W0:Y:S01]  /*0290*/  SYNCS.EXCH.64 URZ, [UR8+0x10], UR4 ;  /* 0x00001004083f75b2 */ /* 0x0000220008000100 */
        /* <DEDUP_REMOVED lines=31> */
[----:B-1234-:R-:W-:Y:S01]  /*0490*/  NOP ;  /* 0x0000000000007918 */ /* 0x01efe20000000000 */
.L_x_3:
[----:B0-----:R-:W-:Y:S05]  /*04a0*/  BSYNC B0 ;  /* 0x0000000000007941 */ /* 0x001fea0003800000 */
.L_x_2:
[----:B------:R-:W0:Y:S01]  /*04b0*/  SHFL.IDX PT, R2, R2, RZ, 0x1f ;  /* 0x00001fff02027589 */ /* 0x000e2200000e0000 */
[----:B------:R-:W-:Y:S01]  /*04c0*/  SHF.R.S32.HI R7, RZ, 0x1f, R0 ;  /* 0x0000001fff077819 */ /* 0x000fe20000011400 */
[----:B------:R-:W1:Y:S01]  /*04d0*/  S2UR UR8, SR_CTAID.X ;  /* 0x00000000000879c3 */ /* 0x000e620000002500 */
[----:B------:R-:W-:Y:S01]  /*04e0*/  ELECT P0, URZ, PT ;  /* 0x00000000003f782f */ /* 0x000fe20003800000 */
[----:B------:R-:W2:Y:S01]  /*04f0*/  S2R R8, SR_CTAID.Y ;  /* 0x0000000000087919 */ /* 0x000ea20000002600 */
[----:B------:R-:W-:Y:S01]  /*0500*/  LEA.HI R7, R7, R0, RZ, 0x7 ;  /* 0x0000000007077211 */ /* 0x000fe200078f38ff */
[----:B------:R-:W-:Y:S01]  /*0510*/  ULDC UR4, c[0x0][0x154] ;  /* 0x0000550000047ab9 */ /* 0x000fe20000000800 */
[----:B------:R-:W-:Y:S01]  /*0520*/  NOP ;  /* 0x0000000000007918 */ /* 0x000fe20000000000 */
[----:B------:R-:W-:Y:S01]  /*0530*/  NOP ;  /* 0x0000000000007918 */ /* 0x000fe20000000000 */
[----:B------:R-:W-:Y:S01]  /*0540*/  LOP3.LUT R7, R7, 0xffffff80, RZ, 0xc0, !PT ;  /* 0xffffff8007077812 */ /* 0x000fe200078ec0ff */
[----:B------:R-:W3:Y:S04]  /*0550*/  LDC R14, c[0x0][0x140] ;  /* 0x00005000ff0e7b82 */ /* 0x000ee80000000800 */
[----:B------:R-:W-:-:S04]  /*0560*/  IMAD.IADD R7, R0, 0x1, -R7 ;  /* 0x0000000100077824 */ /* 0x000fc800078e0a07 */
[----:B------:R-:W4:Y:S01]  /*0570*/  LDC R19, c[0x0][0x148] ;  /* 0x00005200ff137b82 */ /* 0x000f220000000800 */
[----:B------:R-:W-:Y:S02]  /*0580*/  SHF.R.S32.HI R6, RZ, 0x1f, R7 ;  /* 0x0000001fff067819 */ /* 0x000fe40000011407 */
[----:B------:R-:W-:Y:S02]  /*0590*/  LOP3.LUT P2, RZ, R7, 0x7, RZ, 0xc0, !PT ;  /* 0x0000000707ff7812 */ /* 0x000fe4000784c0ff */
[----:B------:R-:W-:Y:S02]  /*05a0*/  LEA.HI R6, R6, R7, RZ, 0x3 ;  /* 0x0000000706067211 */ /* 0x000fe400078f18ff */
[----:B0-----:R-:W-:Y:S01]  /*05b0*/  ISETP.NE.OR P0, PT, R2, RZ, !P0 ;  /* 0x000000ff0200720c */ /* 0x001fe20004705670 */
[----:B------:R-:W0:Y:S01]  /*05c0*/  LDC R12, c[0x0][0x144] ;  /* 0x00005100ff0c7b82 */ /* 0x000e220000000800 */
[--C-:B------:R-:W-:Y:S02]  /*05d0*/  SHF.R.S32.HI R2, RZ, 0x3, R6.reuse ;  /* 0x00000003ff027819 */ /* 0x100fe40000011406 */
[----:B------:R-:W-:-:S02]  /*05e0*/  SHF.R.S32.HI R11, RZ, 0x1f, R6 ;  /* 0x0000001fff0b7819 */ /* 0x000fc40000011406 */
[----:B------:R-:W-:Y:S02]  /*05f0*/  SHF.R.S32.HI R6, RZ, 0x1f, R5 ;  /* 0x0000001fff067819 */ /* 0x000fe40000011405 */
[----:B------:R-:W-:Y:S02]  /*0600*/  LEA.HI R11, R11, R2, RZ, 0x2 ;  /* 0x000000020b0b7211 */ /* 0x000fe400078f10ff */
[----:B------:R-:W-:Y:S02]  /*0610*/  LEA.HI R6, R6, R5, RZ, 0x2 ;  /* 0x0000000506067211 */ /* 0x000fe400078f10ff */
[----:B--2---:R-:W-:Y:S01]  /*0620*/  I2FP.F32.U32 R10, R8 ;  /* 0x00000008000a7245 */ /* 0x004fe20000201000 */
[----:B------:R-:W-:Y:S01]  /*0630*/  VOTEU.ALL UP0, P0 ;  /* 0x00000000003f7886 */ /* 0x000fe20000000000 */
[----:B------:R-:W-:Y:S01]  /*0640*/  LOP3.LUT R6, R6, 0x3ffffffc, RZ, 0xc0, !PT ;  /* 0x3ffffffc06067812 */ /* 0x000fe200078ec0ff */
[----:B------:R-:W-:Y:S01]  /*0650*/  VOTEU.ALL UP1, P0 ;  /* 0x00000000003f7886 */ /* 0x000fe20000020000 */
[----:B------:R-:W-:Y:S01]  /*0660*/  LOP3.LUT R11, R11, 0xfffffffc, RZ, 0xc0, !PT ;  /* 0xfffffffc0b0b7812 */ /* 0x000fe200078ec0ff */
[----:B------:R-:W-:Y:S01]  /*0670*/  FMUL R13, R10, UR4 ;  /* 0x000000040a0d7c20 */ /* 0x000fe20008400000 */
[----:B------:R-:W2:Y:S01]  /*0680*/  @!UP0 S2UR UR7, SR_CgaCtaId ;  /* 0x00000000000789c3 */ /* 0x000ea20000008800 */
[----:B------:R-:W-:Y:S01]  /*0690*/  IMAD.IADD R6, R5, 0x1, -R6 ;  /* 0x0000000105067824 */ /* 0x000fe200078e0a06 */
[----:B-1----:R-:W-:Y:S01]  /*06a0*/  I2FP.F32.U32 R5, UR8 ;  /* 0x0000000800057c45 */ /* 0x002fe20008201000 */
[----:B------:R-:W-:Y:S01]  /*06b0*/  ULDC UR4, c[0x0][0x150] ;  /* 0x0000540000047ab9 */ /* 0x000fe20000000800 */
[----:B------:R-:W-:Y:S01]  /*06c0*/  IMAD.IADD R11, R2, 0x1, -R11 ;  /* 0x00000001020b7824 */ /* 0x000fe200078e0a0b */
[----:B------:R-:W-:Y:S01]  /*06d0*/  SHF.R.S32.HI R2, RZ, 0x1f, R3 ;  /* 0x0000001fff027819 */ /* 0x000fe20000011403 */
[----:B------:R-:W1:Y:S01]  /*06e0*/  F2I.U32.TRUNC.NTZ R13, R13 ;  /* 0x0000000d000d7305 */ /* 0x000e62000020f000 */
[----:B------:R-:W-:Y:S01]  /*06f0*/  FMUL R10, R5, UR4 ;  /* 0x00000004050a7c20 */ /* 0x000fe20008400000 */
[----:B------:R-:W-:Y:S01]  /*0700*/  IMAD R6, R6, 0x4, R11 ;  /* 0x0000000406067824 */ /* 0x000fe200078e020b */
[----:B------:R-:W-:Y:S01]  /*0710*/  LEA.HI R2, R2, R3, RZ, 0x2 ;  /* 0x0000000302027211 */ /* 0x000fe200078f10ff */
[----:B------:R-:W-:Y:S01]  /*0720*/  UMOV UR4, 0x20 ;  /* 0x0000002000047882 */ /* 0x000fe20000000000 */
[----:B------:R-:W-:Y:S01]  /*0730*/  @!UP0 UMOV UR6, 0x400 ;  /* 0x0000040000068882 */ /* 0x000fe20000000000 */
[----:B------:R-:W-:Y:S01]  /*0740*/  IMAD.SHL.U32 R5, R6, 0x4, RZ ;  /* 0x0000000406057824 */ /* 0x000fe200078e00ff */
[----:B------:R-:W-:Y:S01]  /*0750*/  LOP3.LUT R2, R2, 0xfffffffc, RZ, 0xc0, !PT ;  /* 0xfffffffc02027812 */ /* 0x000fe200078ec0ff */
[----:B------:R-:W5:Y:S01]  /*0760*/  F2I.U32.TRUNC.NTZ R10, R10 ;  /* 0x0000000a000a7305 */ /* 0x000f62000020f000 */
[----:B------:R-:W-:-:S04]  /*0770*/  @!UP0 UIADD3 UR4, -UR4, 0x100000, URZ ;  /* 0x0010000004048890 */ /* 0x000fc8000fffe13f */
[----:B------:R-:W-:Y:S02]  /*0780*/  @!UP0 USHF.L.U32 UR5, UR4, 0xb, URZ ;  /* 0x0000000b04058899 */ /* 0x000fe4000800063f */
[----:B------:R-:W-:Y:S01]  /*0790*/  @!UP0 USHF.L.U32 UR4, UR4, 0x1, URZ ;  /* 0x0000000104048899 */ /* 0x000fe2000800063f */
[----:B---3--:R-:W-:Y:S01]  /*07a0*/  ISETP.EQ.U32.AND P3, PT, R14, 0x1, PT ;  /* 0x000000010e00780c */ /* 0x008fe20003f62070 */
[----:B------:R-:W-:Y:S01]  /*07b0*/  VIADD R14, R4, 0xffffffff ;  /* 0xffffffff040e7836 */ /* 0x000fe20000000000 */
[----:B------:R-:W-:Y:S01]  /*07c0*/  LOP3.LUT R6, R6, 0xc, R5, 0x78, !PT ;  /* 0x0000000c06067812 */ /* 0x000fe200078e7805 */
[----:B------:R-:W-:Y:S02]  /*07d0*/  IMAD.IADD R3, R3, 0x1, -R2 ;  /* 0x0000000103037824 */ /* 0x000fe400078e0a02 */
[----:B-1----:R-:W-:Y:S01]  /*07e0*/  IMAD.MOV R20, RZ, RZ, -R13 ;  /* 0x000000ffff147224 */ /* 0x002fe200078e0a0d */
[----:B------:R-:W-:Y:S01]  /*07f0*/  ISETP.GE.U32.AND P5, PT, R14, 0x2, PT ;  /* 0x000000020e00780c */ /* 0x000fe20003fa6070 */
[----:B--2---:R-:W-:Y:S01]  /*0800*/  @!UP0 ULEA UR6, UR7, UR6, 0x18 ;  /* 0x0000000607068291 */ /* 0x004fe2000f8ec03f */
[----:B------:R-:W-:Y:S01]  /*0810*/  ISETP.NE.AND P1, PT, R3, 0x3, PT ;  /* 0x000000030300780c */ /* 0x000fe20003f25270 */
[----:B----4-:R-:W-:Y:S01]  /*0820*/  IMAD R5, R19, R20, R8 ;  /* 0x0000001413057224 */ /* 0x010fe200078e0208 */
[----:B------:R-:W-:Y:S01]  /*0830*/  VOTEU.ALL UP0, P0 ;  /* 0x00000000003f7886 */ /* 0x000fe20000000000 */
[----:B------:R-:W-:Y:S01]  /*0840*/  ISETP.LT.U32.AND P0, PT, R6, 0x4, !P2 ;  /* 0x000000040600780c */ /* 0x000fe20005701070 */
[----:B-----5:R-:W-:Y:S01]  /*0850*/  IMAD.MOV R7, RZ, RZ, -R10 ;  /* 0x000000ffff077224 */ /* 0x020fe200078e0a0a */
[----:B------:R-:W-:-:S02]  /*0860*/  ISETP.EQ.OR P1, PT, R3, RZ, !P1 ;  /* 0x000000ff0300720c */ /* 0x000fc40004f22670 */
[----:B------:R-:W-:Y:S01]  /*0870*/  ISETP.NE.AND P4, PT, R5, R6, PT ;  /* 0x000000060500720c */ /* 0x000fe20003f85270 */
[----:B0-----:R-:W-:Y:S01]  /*0880*/  IMAD R7, R12, R7, UR8 ;  /* 0x000000080c077e24 */ /* 0x001fe2000f8e0207 */
[C---:B------:R-:W-:Y:S01]  /*0890*/  ISETP.EQ.AND P1, PT, R4.reuse, RZ, P1 ;  /* 0x000000ff0400720c */ /* 0x040fe20000f22270 */
[----:B------:R-:W0:Y:S02]  /*08a0*/  FENCE.VIEW.ASYNC.S ;  /* 0x00000000000073c6 */ /* 0x000e240000000000 */
[----:B0-----:R0:W1:Y:S01]  /*08b0*/  @!UP0 SYNCS.EXCH.64 URZ, [UR6+0x130], UR4 ;  /* 0x00013004063f85b2 */ /* 0x0010620008000100 */
[----:B------:R-:W-:Y:S02]  /*08c0*/  ISETP.NE.AND P2, PT, R4, RZ, PT ;  /* 0x000000ff0400720c */ /* 0x000fe40003f45270 */
[----:B------:R-:W-:Y:S02]  /*08d0*/  ISETP.EQ.OR P4, PT, R7, RZ, !P4 ;  /* 0x000000ff0700720c */ /* 0x000fe40006782670 */
[----:B------:R-:W-:-:S02]  /*08e0*/  SEL R2, RZ, 0x1, !P1 ;  /* 0x00000001ff027807 */ /* 0x000fc40004800000 */
[----:B------:R-:W-:Y:S02]  /*08f0*/  PLOP3.LUT P0, PT, P0, P4, PT, 0x80, 0x0 ;  /* 0x000000000000781c */ /* 0x000fe40000709070 */
[----:B------:R-:W-:Y:S01]  /*0900*/  SEL R2, R2, 0x2, P5 ;  /* 0x0000000202027807 */ /* 0x000fe20002800000 */
[----:B------:R0:W2:Y:S01]  /*0910*/  @!UP1 SYNCS.EXCH.64 URZ, [UR6+0x138], UR4 ;  /* 0x00013804063f95b2 */ /* 0x0000a20008000100 */
[----:B------:R-:W-:Y:S01]  /*0920*/  NOP ;  /* 0x0000000000007918 */ /* 0x000fe20000000000 */
[----:B------:R-:W-:Y:S08]  /*0930*/  @!P3 BRA `(.L_x_4) ;  /* 0x000000000008b947 */ /* 0x000ff00003800000 */
[----:B-12---:R-:W-:Y:S01]  /*0940*/  UCGABAR_ARV ;  /* 0x00000000000079c7 */ /* 0x006fe20008000000 */
[----:B------:R-:W-:Y:S05]  /*0950*/  BRA `(.L_x_5) ;  /* 0x0000000000047947 */ /* 0x000fea0003800000 */
.L_x_4:
[----:B-12---:R-:W-:Y:S01]  /*0960*/  NOP ;  /* 0x0000000000007918 */ /* 0x006fe20000000000 */
.L_x_5:
[----:B------:R-:W1:Y:S01]  /*0970*/  LDC R4, c[0x0][0x65c] ;  /* 0x00019700ff047b82 */ /* 0x000e620000000800 */
[----:B------:R-:W-:Y:S01]  /*0980*/  IMAD.MOV.U32 R5, RZ, RZ, RZ ;  /* 0x000000ffff057224 */ /* 0x000fe200078e00ff */
[----:B-1----:R-:W-:Y:S01]  /*0990*/  ISETP.NE.AND P4, PT, R4, 0x1, PT ;  /* 0x000000010400780c */ /* 0x002fe20003f85270 */
[----:B------:R-:W-:-:S12]  /*09a0*/  IMAD.U32 R4, RZ, RZ, UR8 ;  /* 0x00000008ff047e24 */ /* 0x000fd8000f8e00ff */
[----:B------:R-:W1:Y:S01]  /*09b0*/  @P4 LDC R13, c[0x0][0x10] ;  /* 0x00000400ff0d4b82 */ /* 0x000e620000000800 */
[----:B------:R-:W-:Y:S02]  /*09c0*/  @P4 IMAD.MOV.U32 R9, RZ, RZ, RZ ;  /* 0x000000ffff094224 */ /* 0x000fe400078e00ff */
[----:B------:R-:W-:-:S05]  /*09d0*/  @P4 IMAD.MOV.U32 R15, RZ, RZ, RZ ;  /* 0x000000ffff0f4224 */ /* 0x000fca00078e00ff */
[----:B------:R-:W2:Y:S01]  /*09e0*/  @!P4 LDC R11, c[0x0][0xc] ;  /* 0x00000300ff0bcb82 */ /* 0x000ea20000000800 */
[----:B-1----:R-:W-:-:S04]  /*09f0*/  @P4 IMAD.WIDE.U32 R12, R13, UR8, R8 ;  /* 0x000000080d0c4c25 */ /* 0x002fc8000f8e0008 */
[----:B--2---:R-:W-:-:S04]  /*0a00*/  @!P4 IMAD.WIDE.U32 R10, R8, R11, R4 ;  /* 0x0000000b080ac225 */ /* 0x004fc800078e0004 */
[----:B------:R-:W-:Y:S02]  /*0a10*/  @P4 IMAD.MOV.U32 R4, RZ, RZ, R12 ;  /* 0x000000ffff044224 */ /* 0x000fe400078e000c */
[----:B------:R-:W-:Y:S02]  /*0a20*/  @P4 IMAD.IADD R5, R13, 0x1, R15 ;  /* 0x000000010d054824 */ /* 0x000fe400078e020f */
[----:B------:R-:W-:Y:S02]  /*0a30*/  @!P4 IMAD.MOV.U32 R4, RZ, RZ, R10 ;  /* 0x000000ffff04c224 */ /* 0x000fe400078e000a */
[----:B------:R-:W-:Y:S01]  /*0a40*/  @!P4 IMAD.MOV.U32 R5, RZ, RZ, R11 ;  /* 0x000000ffff05c224 */ /* 0x000fe200078e000b */
[----:B------:R-:W-:Y:S06]  /*0a50*/  @!P3 BRA `(.L_x_6) ;  /* 0x00000000000cb947 */ /* 0x000fec0003800000 */
[----:B------:R-:W-:Y:S01]  /*0a60*/  UCGABAR_WAIT ;  /* 0x0000000000007dc7 */ /* 0x000fe20008000000 */
[----:B------:R-:W-:Y:S01]  /*0a70*/  CCTL.IVALL ;  /* 0x00000000ff00798f */ /* 0x000fe20002000000 */
[----:B------:R-:W-:Y:S05]  /*0a80*/  BRA `(.L_x_7) ;  /* 0x0000000000047947 */ /* 0x000fea0003800000 */
.L_x_6:
[----:B------:R-:W-:Y:S06]  /*0a90*/  BAR.SYNC.DEFER_BLOCKING 0x0 ;  /* 0x0000000000007b1d */ /* 0x000fec0000010000 */
.L_x_7:
[----:B------:R-:W-:Y:S05]  /*0aa0*/  @!P2 BRA `(.L_x_8) ;  /* 0x0000004800e4a947 */ /* 0x000fea0003800000 */
[----:B------:R-:W-:-:S13]  /*0ab0*/  ISETP.GT.U32.AND P1, PT, R14, 0x1, PT ;  /* 0x000000010e00780c */ /* 0x000fda0003f24070 */
[----:B0-----:R-:W-:Y:S05]  /*0ac0*/  @P1 EXIT ;  /* 0x000000000000194d */ /* 0x001fea0003800000 */
[----:B------:R-:W-:Y:S01]  /*0ad0*/  ULDC.64 UR4, c[0x0][0x650] ;  /* 0x0001940000047ab9 */ /* 0x000fe20000000a00 */
[----:B------:R-:W-:Y:S01]  /*0ae0*/  PRMT R10, RZ, 0x7610, R10 ;  /* 0x00007610ff0a7816 */ /* 0x000fe2000000000a */
[----:B------:R-:W-:Y:S01]  /*0af0*/  IMAD.MOV.U32 R11, RZ, RZ, -0x1 ;  /* 0xffffffffff0b7424 */ /* 0x000fe200078e00ff */
[----:B------:R-:W-:Y:S01]  /*0b00*/  ISETP.GE.U32.AND P1, PT, R4, UR4, PT ;  /* 0x0000000404007c0c */ /* 0x000fe2000bf26070 */
[----:B------:R-:W-:Y:S02]  /*0b10*/  IMAD.MOV.U32 R12, RZ, RZ, -0x1 ;  /* 0xffffffffff0c7424 */ /* 0x000fe400078e00ff */
[----:B------:R-:W-:Y:S01]  /*0b20*/  IMAD.MOV.U32 R71, RZ, RZ, -0x1 ;  /* 0xffffffffff477424 */ /* 0x000fe200078e00ff */
[----:B------:R-:W-:-:S13]  /*0b30*/  ISETP.GE.U32.AND.EX P1, PT, R5, UR5, PT, P1 ;  /* 0x0000000505007c0c */ /* 0x000fda000bf26110 */
[----:B------:R-:W-:Y:S05]  /*0b40*/  @P1 BRA `(.L_x_9) ;  /* 0x0000000400241947 */ /* 0x000fea0003800000 */
[----:B------:R-:W0:Y:S01]  /*0b50*/  LDC.64 R22, c[0x0][0x628] ;  /* 0x00018a00ff167b82 */ /* 0x000e220000000a00 */
[----:B------:R-:W-:Y:S02]  /*0b60*/  IMAD.MOV.U32 R10, RZ, RZ, R4 ;  /* 0x000000ffff0a7224 */ /* 0x000fe400078e0004 */
[----:B------:R-:W-:-:S05]  /*0b70*/  IMAD.MOV.U32 R11, RZ, RZ, R5 ;  /* 0x000000ffff0b7224 */ /* 0x000fca00078e0005 */
[----:B------:R-:W1:Y:S08]  /*0b80*/  LDC R16, c[0x0][0x630] ;  /* 0x00018c00ff107b82 */ /* 0x000e700000000800 */
[----:B------:R-:W2:Y:S01]  /*0b90*/  LDC.64 R24, c[0x0][0x620] ;  /* 0x00018800ff187b82 */ /* 0x000ea20000000a00 */
[----:B0-----:R-:W-:-:S04]  /*0ba0*/  ISETP.NE.U32.AND P1, PT, R22, RZ, PT ;  /* 0x000000ff1600720c */ /* 0x001fc80003f25070 */
[----:B------:R-:W-:-:S13]  /*0bb0*/  ISETP.NE.AND.EX P1, PT, R23, RZ, PT, P1 ;  /* 0x000000ff1700720c */ /* 0x000fda0003f25310 */
[----:B-12---:R-:W-:Y:S05]  /*0bc0*/  @!P1 BRA `(.L_x_10) ;  /* 0x0000000000289947 */ /* 0x006fea0003800000 */
[----:B------:R-:W0:Y:S02]  /*0bd0*/  LDC R3, c[0x0][0x634] ;  /* 0x00018d00ff037b82 */ /* 0x000e240000000800 */
[----:B0-----:R-:W-:-:S05]  /*0be0*/  IADD3 R3, P1, R4, R3, RZ ;  /* 0x0000000304037210 */ /* 0x001fca0007f3e0ff */
[----:B------:R-:W-:-:S04]  /*0bf0*/  IMAD.X R17, RZ, RZ, R5, P1 ;  /* 0x000000ffff117224 */ /* 0x000fc800008e0605 */
[----:B------:R-:W-:-:S04]  /*0c00*/  IMAD.WIDE.U32 R10, R17, R22, RZ ;  /* 0x00000016110a7225 */ /* 0x000fc800078e00ff */
[----:B------:R-:W-:-:S04]  /*0c10*/  IMAD.WIDE.U32 R12, P1, R3, R23, R10 ;  /* 0x00000017030c7225 */ /* 0x000fc8000782000a */
[----:B------:R-:W-:-:S04]  /*0c20*/  IMAD.WIDE.U32 R10, R3, R22, RZ ;  /* 0x00000016030a7225 */ /* 0x000fc800078e00ff */
[----:B------:R-:W-:Y:S01]  /*0c30*/  IMAD.X R15, RZ, RZ, RZ, P1 ;  /* 0x000000ffff0f7224 */ /* 0x000fe200008e06ff */
[----:B------:R-:W-:Y:S01]  /*0c40*/  IADD3 RZ, P1, R11, R12, RZ ;  /* 0x0000000c0bff7210 */ /* 0x000fe20007f3e0ff */
[----:B------:R-:W-:-:S04]  /*0c50*/  IMAD.MOV.U32 R14, RZ, RZ, R13 ;  /* 0x000000ffff0e7224 */ /* 0x000fc800078e000d */
[----:B------:R-:W-:-:S08]  /*0c60*/  IMAD.WIDE.U32.X R10, R17, R23, R14, P1 ;  /* 0x00000017110a7225 */ /* 0x000fd000008e040e */
.L_x_10:
[----:B------:R-:W0:Y:S01]  /*0c70*/  LDC.64 R28, c[0x0][0x640] ;  /* 0x00019000ff1c7b82 */ /* 0x000e220000000a00 */
[--C-:B------:R-:W-:Y:S01]  /*0c80*/  SHF.R.U64 R71, R10, R16, R11.reuse ;  /* 0x000000100a477219 */ /* 0x100fe2000000120b */
[----:B------:R-:W-:Y:S01]  /*0c90*/  IMAD R20, R19, R20, R8 ;  /* 0x0000001413147224 */ /* 0x000fe200078e0208 */
[----:B------:R-:W-:Y:S01]  /*0ca0*/  SHF.R.U32.HI R3, RZ, R16, R11 ;  /* 0x00000010ff037219 */ /* 0x000fe2000001160b */
[----:B------:R-:W-:Y:S01]  /*0cb0*/  IMAD.MOV.U32 R19, RZ, RZ, 0x1 ;  /* 0x00000001ff137424 */ /* 0x000fe200078e00ff */
[----:B------:R-:W-:-:S03]  /*0cc0*/  IADD3 R9, P1, RZ, -R71, RZ ;  /* 0x80000047ff097210 */ /* 0x000fc60007f3e0ff */
[----:B------:R-:W1:Y:S02]  /*0cd0*/  LDC R14, c[0x0][0x618] ;  /* 0x00018600ff0e7b82 */ /* 0x000e640000000800 */
[----:B------:R-:W-:Y:S02]  /*0ce0*/  IMAD.X R3, RZ, RZ, ~R3, P1 ;  /* 0x000000ffff037224 */ /* 0x000fe400008e0e03 */
[----:B------:R-:W-:-:S04]  /*0cf0*/  IMAD.WIDE.U32 R10, R9, R24, R4 ;  /* 0x00000018090a7225 */ /* 0x000fc800078e0004 */
[----:B------:R-:W2:Y:S01]  /*0d00*/  LDC R18, c[0x0][0x608] ;  /* 0x00018200ff127b82 */ /* 0x000ea20000000800 */
[----:B------:R-:W-:Y:S02]  /*0d10*/  IMAD R12, R3, R24, RZ ;  /* 0x00000018030c7224 */ /* 0x000fe400078e02ff */
[----:B------:R-:W-:Y:S02]  /*0d20*/  IMAD.MOV.U32 R3, RZ, RZ, -0x1 ;  /* 0xffffffffff037424 */ /* 0x000fe400078e00ff */
[----:B------:R-:W-:-:S03]  /*0d30*/  IMAD R9, R9, R25, R12 ;  /* 0x0000001909097224 */ /* 0x000fc600078e020c */
[----:B------:R-:W3:Y:S01]  /*0d40*/  LDC R26, c[0x0][0x658] ;  /* 0x00019600ff1a7b82 */ /* 0x000ee20000000800 */
[----:B------:R-:W-:Y:S01]  /*0d50*/  IMAD.IADD R9, R11, 0x1, R9 ;  /* 0x000000010b097824 */ /* 0x000fe200078e0209 */
[----:B0-----:R-:W-:-:S04]  /*0d60*/  ISETP.NE.U32.AND P1, PT, R28, RZ, PT ;  /* 0x000000ff1c00720c */ /* 0x001fc80003f25070 */
[----:B------:R-:W-:Y:S02]  /*0d70*/  ISETP.NE.AND.EX P1, PT, R29, RZ, PT, P1 ;  /* 0x000000ff1d00720c */ /* 0x000fe40003f25310 */
[----:B------:R-:W0:Y:S01]  /*0d80*/  LDC R22, c[0x0][0x600] ;  /* 0x00018000ff167b82 */ /* 0x000e220000000800 */
[-CC-:B-1----:R-:W-:Y:S02]  /*0d90*/  SHF.R.U64 R16, R10, R14.reuse, R9.reuse ;  /* 0x0000000e0a107219 */ /* 0x182fe40000001209 */
[----:B------:R-:W-:-:S05]  /*0da0*/  SHF.R.U32.HI R9, RZ, R14, R9 ;  /* 0x0000000eff097219 */ /* 0x000fca0000011609 */
[----:B------:R-:W1:Y:S01]  /*0db0*/  LDC R17, c[0x0][0x648] ;  /* 0x00019200ff117b82 */ /* 0x000e620000000800 */
[-CC-:B--2---:R-:W-:Y:S02]  /*0dc0*/  SHF.R.U64 R25, R16, R18.reuse, R9.reuse ;  /* 0x0000001210197219 */ /* 0x184fe40000001209 */
[----:B------:R-:W-:-:S05]  /*0dd0*/  SHF.R.U32.HI R9, RZ, R18, R9 ;  /* 0x00000012ff097219 */ /* 0x000fca0000011609 */
[----:B------:R-:W2:Y:S01]  /*0de0*/  LDC R21, c[0x0][0x638] ;  /* 0x00018e00ff157b82 */ /* 0x000ea20000000800 */
[-CC-:B---3--:R-:W-:Y:S02]  /*0df0*/  SHF.R.U64 R18, R25, R26.reuse, R9.reuse ;  /* 0x0000001a19127219 */ /* 0x188fe40000001209 */
[-C--:B------:R-:W-:Y:S02]  /*0e00*/  SHF.L.U32 R3, R3, R26.reuse, RZ ;  /* 0x0000001a03037219 */ /* 0x080fe400000006ff */
[----:B------:R-:W-:Y:S01]  /*0e10*/  SHF.R.U32.HI R9, RZ, R26, R9 ;  /* 0x0000001aff097219 */ /* 0x000fe20000011609 */
[----:B------:R-:W-:Y:S01]  /*0e20*/  IMAD.MOV.U32 R8, RZ, RZ, R18 ;  /* 0x000000ffff087224 */ /* 0x000fe200078e0012 */
[----:B------:R-:W-:Y:S01]  /*0e30*/  LOP3.LUT R14, RZ, R3, RZ, 0x33, !PT ;  /* 0x00000003ff0e7212 */ /* 0x000fe200078e33ff */
[----:B------:R-:W3:Y:S01]  /*0e40*/  LDC R23, c[0x0][0x610] ;  /* 0x00018400ff177b82 */ /* 0x000ee20000000800 */
[----:B------:R-:W-:Y:S05]  /*0e50*/  @!P1 BRA `(.L_x_11) ;  /* 0x0000000000289947 */ /* 0x000fea0003800000 */
[----:B------:R-:W4:Y:S02]  /*0e60*/  LDC R3, c[0x0][0x64c] ;  /* 0x00019300ff037b82 */ /* 0x000f240000000800 */
[----:B----4-:R-:W-:-:S05]  /*0e70*/  IADD3 R3, P1, R18, R3, RZ ;  /* 0x0000000312037210 */ /* 0x010fca0007f3e0ff */
        /* <DEDUP_REMOVED lines=8> */
.L_x_11:
[----:B-1----:R-:W-:Y:S01]  /*0f00*/  SHF.R.U64 R8, R8, R17, R9 ;  /* 0x0000001108087219 */ /* 0x002fe20000001209 */
[----:B0-----:R-:W-:Y:S01]  /*0f10*/  VIADD R9, R22, 0xffffffff ;  /* 0xffffffff16097836 */ /* 0x001fe20000000000 */
[----:B------:R-:W-:Y:S02]  /*0f20*/  SHF.L.U32 R3, R19, R26, RZ ;  /* 0x0000001a13037219 */ /* 0x000fe400000006ff */
[----:B------:R-:W-:Y:S01]  /*0f30*/  LOP3.LUT R14, R25, R14, RZ, 0xc0, !PT ;  /* 0x0000000e190e7212 */ /* 0x000fe200078ec0ff */
[----:B------:R-:W-:Y:S01]  /*0f40*/  IMAD.MOV R10, RZ, RZ, -R8 ;  /* 0x000000ffff0a7224 */ /* 0x000fe200078e0a08 */
[----:B------:R-:W-:-:S03]  /*0f50*/  SEL R7, R7, R20, !P4 ;  /* 0x0000001407077207 */ /* 0x000fc60006000000 */
[----:B------:R-:W-:Y:S01]  /*0f60*/  IMAD R14, R3, R8, R14 ;  /* 0x00000008030e7224 */ /* 0x000fe200078e020e */
[----:B------:R-:W-:Y:S01]  /*0f70*/  LOP3.LUT R8, R16, R9, RZ, 0xc0, !PT ;  /* 0x0000000910087212 */ /* 0x000fe200078ec0ff */
[----:B--2---:R-:W-:Y:S02]  /*0f80*/  IMAD R3, R10, R21, R18 ;  /* 0x000000150a037224 */ /* 0x004fe400078e0212 */
[----:B---3--:R-:W-:Y:S02]  /*0f90*/  IMAD R7, R14, R23, R7 ;  /* 0x000000170e077224 */ /* 0x008fe400078e0207 */
[----:B------:R-:W-:Y:S02]  /*0fa0*/  IMAD R8, R3, R22, R8 ;  /* 0x0000001603087224 */ /* 0x000fe400078e0208 */
[----:B------:R-:W-:-:S03]  /*0fb0*/  IMAD.MOV.U32 R10, RZ, RZ, 0x1 ;  /* 0x00000001ff0a7424 */ /* 0x000fc600078e00ff */
[----:B------:R-:W-:Y:S02]  /*0fc0*/  SEL R12, R8, R7, !P4 ;  /* 0x00000007080c7207 */ /* 0x000fe40006000000 */
[----:B------:R-:W-:-:S07]  /*0fd0*/  SEL R11, R7, R8, !P4 ;  /* 0x00000008070b7207 */ /* 0x000fce0006000000 */
.L_x_9:
[----:B------:R-:W-:-:S08]  /*0fe0*/  NOP ;  /* 0x0000000000007918 */ /* 0x000fd00000000000 */
[----:B------:R-:W0:Y:S02]  /*0ff0*/  USETMAXREG.TRY_ALLOC.CTAPOOL UP0, 0xe8 ;  /* 0x000000e8000079c8 */ /* 0x000e240008000600 */
[----:B0-----:R-:W-:-:S13]  /*1000*/  PLOP3.LUT P1, PT, PT, PT, UP0, 0x80, 0x0 ;  /* 0x000000000000781c */ /* 0x001fda0003f2f008 */
[----:B------:R-:W-:Y:S05]  /*1010*/  @!P1 BRA `(.L_x_9) ;  /* 0xfffffffc00f09947 */ /* 0x000fea000383ffff */
[----:B------:R-:W-:Y:S01]  /*1020*/  ULDC.64 UR4, c[0x0][0x598] ;  /* 0x0001660000047ab9 */ /* 0x000fe20000000a00 */
[----:B------:R-:W-:Y:S01]  /*1030*/  ULDC.64 UR16, c[0x0][0x208] ;  /* 0x0000820000107ab9 */ /* 0x000fe20000000a00 */
[----:B------:R-:W-:-:S04]  /*1040*/  ISETP.NE.U32.AND P1, PT, RZ, UR4, PT ;  /* 0x00000004ff007c0c */ /* 0x000fc8000bf25070 */
[----:B------:R-:W-:-:S13]  /*1050*/  ISETP.NE.AND.EX P1, PT, RZ, UR5, PT, P1 ;  /* 0x00000005ff007c0c */ /* 0x000fda000bf25310 */
[----:B------:R-:W-:Y:S05]  /*1060*/  @!P1 BRA `(.L_x_12) ;  /* 0x00000000001c9947 */ /* 0x000fea0003800000 */
[----:B------:R-:W0:Y:S02]  /*1070*/  LDC.64 R8, c[0x0][0x598] ;  /* 0x00016600ff087b82 */ /* 0x000e240000000a00 */
[----:B0-----:R-:W2:Y:S02]  /*1080*/  LDG.E.64 R8, desc[UR16][R8.64] ;  /* 0x0000001008087981 */ /* 0x001ea4000c1e1b00 */
[----:B--2---:R-:W-:-:S04]  /*1090*/  ISETP.NE.U32.AND P1, PT, R8, RZ, PT ;  /* 0x000000ff0800720c */ /* 0x004fc80003f25070 */
[----:B------:R-:W-:-:S13]  /*10a0*/  ISETP.NE.AND.EX P1, PT, R9, RZ, PT, P1 ;  /* 0x000000ff0900720c */ /* 0x000fda0003f25310 */
[----:B------:R-:W-:Y:S05]  /*10b0*/  @!P1 BRA `(.L_x_12) ;  /* 0x0000000000089947 */ /* 0x000fea0003800000 */
[----:B------:R0:W5:Y:S01]  /*10c0*/  LD.E R3, desc[UR16][R8.64] ;  /* 0x0000001008037980 */ /* 0x000162000c101900 */
[----:B------:R-:W-:Y:S05]  /*10d0*/  BRA `(.L_x_13) ;  /* 0x0000000000207947 */ /* 0x000fea0003800000 */
.L_x_12:
[----:B------:R-:W-:Y:S02]  /*10e0*/  ULDC.64 UR4, c[0x0][0x588] ;  /* 0x0001620000047ab9 */ /* 0x000fe40000000a00 */
[----:B------:R-:W-:-:S04]  /*10f0*/  ISETP.NE.U32.AND P1, PT, RZ, UR4, PT ;  /* 0x00000004ff007c0c */ /* 0x000fc8000bf25070 */
[----:B------:R-:W-:-:S13]  /*1100*/  ISETP.NE.AND.EX P1, PT, RZ, UR5, PT, P1 ;  /* 0x00000005ff007c0c */ /* 0x000fda000bf25310 */
[----:B------:R-:W-:Y:S05]  /*1110*/  @!P1 BRA `(.L_x_14) ;  /* 0x00000000000c9947 */ /* 0x000fea0003800000 */
[----:B------:R-:W0:Y:S02]  /*1120*/  LDC.64 R8, c[0x0][0x588] ;  /* 0x00016200ff087b82 */ /* 0x000e240000000a00 */
[----:B0-----:R1:W5:Y:S01]  /*1130*/  LDG.E R3, desc[UR16][R8.64] ;  /* 0x0000001008037981 */ /* 0x001362000c1e1900 */
[----:B------:R-:W-:Y:S05]  /*1140*/  BRA `(.L_x_13) ;  /* 0x0000000000047947 */ /* 0x000fea0003800000 */
.L_x_14:
[----:B------:R-:W2:Y:S02]  /*1150*/  LDC R3, c[0x0][0x580] ;  /* 0x00016000ff037b82 */ /* 0x000ea40000000800 */
.L_x_13:
[----:B------:R-:W-:Y:S02]  /*1160*/  ULDC.64 UR4, c[0x0][0x5a0] ;  /* 0x0001680000047ab9 */ /* 0x000fe40000000a00 */
[----:B------:R-:W-:-:S04]  /*1170*/  ISETP.NE.U32.AND P1, PT, RZ, UR4, PT ;  /* 0x00000004ff007c0c */ /* 0x000fc8000bf25070 */
[----:B------:R-:W-:-:S13]  /*1180*/  ISETP.NE.AND.EX P1, PT, RZ, UR5, PT, P1 ;  /* 0x00000005ff007c0c */ /* 0x000fda000bf25310 */
[----:B------:R-:W-:Y:S05]  /*1190*/  @!P1 BRA `(.L_x_15) ;  /* 0x00000000001c9947 */ /* 0x000fea0003800000 */
[----:B01----:R-:W0:Y:S02]  /*11a0*/  LDC.64 R8, c[0x0][0x5a0] ;  /* 0x00016800ff087b82 */ /* 0x003e240000000a00 */
[----:B0-----:R-:W3:Y:S02]  /*11b0*/  LDG.E.64 R8, desc[UR16][R8.64] ;  /* 0x0000001008087981 */ /* 0x001ee4000c1e1b00 */
[----:B---3--:R-:W-:-:S04]  /*11c0*/  ISETP.NE.U32.AND P1, PT, R8, RZ, PT ;  /* 0x000000ff0800720c */ /* 0x008fc80003f25070 */
[----:B------:R-:W-:-:S13]  /*11d0*/  ISETP.NE.AND.EX P1, PT, R9, RZ, PT, P1 ;  /* 0x000000ff0900720c */ /* 0x000fda0003f25310 */
[----:B------:R-:W-:Y:S05]  /*11e0*/  @!P1 BRA `(.L_x_15) ;  /* 0x0000000000089947 */ /* 0x000fea0003800000 */
[----:B------:R0:W5:Y:S01]  /*11f0*/  LD.E R7, desc[UR16][R8.64] ;  /* 0x0000001008077980 */ /* 0x000162000c101900 */
[----:B------:R-:W-:Y:S05]  /*1200*/  BRA `(.L_x_16) ;  /* 0x0000000000207947 */ /* 0x000fea0003800000 */
.L_x_15:
[----:B------:R-:W-:Y:S02]  /*1210*/  ULDC.64 UR4, c[0x0][0x590] ;  /* 0x0001640000047ab9 */ /* 0x000fe40000000a00 */
[----:B------:R-:W-:-:S04]  /*1220*/  ISETP.NE.U32.AND P1, PT, RZ, UR4, PT ;  /* 0x00000004ff007c0c */ /* 0x000fc8000bf25070 */
[----:B------:R-:W-:-:S13]  /*1230*/  ISETP.NE.AND.EX P1, PT, RZ, UR5, PT, P1 ;  /* 0x00000005ff007c0c */ /* 0x000fda000bf25310 */
[----:B------:R-:W-:Y:S05]  /*1240*/  @!P1 BRA `(.L_x_17) ;  /* 0x00000000000c9947 */ /* 0x000fea0003800000 */
[----:B01----:R-:W0:Y:S02]  /*1250*/  LDC.64 R8, c[0x0][0x590] ;  /* 0x00016400ff087b82 */ /* 0x003e240000000a00 */
[----:B0-----:R1:W5:Y:S01]  /*1260*/  LDG.E R7, desc[UR16][R8.64] ;  /* 0x0000001008077981 */ /* 0x001362000c1e1900 */
[----:B------:R-:W-:Y:S05]  /*1270*/  BRA `(.L_x_16) ;  /* 0x0000000000047947 */ /* 0x000fea0003800000 */
.L_x_17:
[----:B------:R-:W3:Y:S02]  /*1280*/  LDC R7, c[0x0][0x584] ;  /* 0x00016100ff077b82 */ /* 0x000ee40000000800 */
.L_x_16:
[----:B------:R-:W-:-:S13]  /*1290*/  LOP3.LUT P1, RZ, R10, 0xff, RZ, 0xc0, !PT ;  /* 0x000000ff0aff7812 */ /* 0x000fda000782c0ff */
[----:B------:R-:W-:Y:S05]  /*12a0*/  @!P1 EXIT ;  /* 0x000000000000994d */ /* 0x000fea0003800000 */
[----:B------:R-:W-:Y:S01]  /*12b0*/  ULDC UR4, c[0x0][0x28c] ;  /* 0x0000a30000047ab9 */ /* 0x000fe20000000800 */
[----:B------:R-:W-:Y:S01]  /*12c0*/  LOP3.LUT R81, R2, 0x1, RZ, 0xfc, !PT ;  /* 0x0000000102517812 */ /* 0x000fe200078efcff */
[----:B------:R-:W-:-:S04]  /*12d0*/  UIADD3 UR4, UR4, 0x3f, URZ ;  /* 0x0000003f04047890 */ /* 0x000fc8000fffe03f */
[----:B------:R-:W-:-:S04]  /*12e0*/  USHF.R.S32.HI UR5, URZ, 0x1f, UR4 ;  /* 0x0000001f3f057899 */ /* 0x000fc80008011404 */
[----:B------:R-:W-:-:S03]  /*12f0*/  ULEA.HI UR5, UR5, UR4, URZ, 0x6 ;  /* 0x0000000405057291 */ /* 0x000fc6000f8f303f */
[----:B------:R-:W-:Y:S01]  /*1300*/  UMOV UR4, URZ ;  /* 0x0000003f00047c82 */ /* 0x000fe20008000000 */
[----:B------:R-:W-:-:S03]  /*1310*/  USHF.R.S32.HI UR9, URZ, 0x6, UR5 ;  /* 0x000000063f097899 */ /* 0x000fc60008011405 */
[----:B------:R-:W-:-:S09]  /*1320*/  UMOV UR5, URZ ;  /* 0x0000003f00057c82 */ /* 0x000fd20008000000 */
.L_x_108:
[----:B01----:R-:W-:Y:S01]  /*1330*/  LOP3.LUT R8, R0, 0x80, RZ, 0xc0, !PT ;  /* 0x0000008000087812 */ /* 0x003fe200078ec0ff */
[----:B------:R-:W0:Y:S01]  /*1340*/  S2UR UR13, SR_CgaCtaId ;  /* 0x00000000000d79c3 */ /* 0x000e220000008800 */
[----:B------:R-:W-:Y:S01]  /*1350*/  UMOV UR12, 0x400 ;  /* 0x00000400000c7882 */ /* 0x000fe20000000000 */
[----:B------:R-:W-:Y:S01]  /*1360*/  UMOV UR6, URZ ;  /* 0x0000003f00067c82 */ /* 0x000fe20008000000 */
[----:B------:R-:W-:Y:S01]  /*1370*/  SHF.R.U32.HI R8, RZ, 0x7, R8 ;  /* 0x00000007ff087819 */ /* 0x000fe20000011608 */
[----:B------:R-:W-:Y:S01]  /*1380*/  UMOV UR7, URZ ;  /* 0x0000003f00077c82 */ /* 0x000fe20008000000 */
[----:B------:R-:W-:Y:S01]  /*1390*/  UMOV UR18, UR5 ;  /* 0x0000000500127c82 */ /* 0x000fe20008000000 */
[----:B------:R-:W-:Y:S02]  /*13a0*/  CS2R R14, SRZ ;  /* 0x00000000000e7805 */ /* 0x000fe4000001ff00 */
[----:B------:R-:W-:Y:S01]  /*13b0*/  CS2R R16, SRZ ;  /* 0x0000000000107805 */ /* 0x000fe2000001ff00 */
[----:B------:R-:W1:Y:S01]  /*13c0*/  LDC R9, c[0x0][0x28c] ;  /* 0x0000a300ff097b82 */ /* 0x000e620000000800 */
[----:B----4-:R-:W4:Y:S01]  /*13d0*/  SHFL.IDX PT, R8, R8, RZ, 0x1f ;  /* 0x00001fff08087589 */ /* 0x010f2200000e0000 */
[----:B------:R-:W-:-:S02]  /*13e0*/  CS2R R18, SRZ ;  /* 0x0000000000127805 */ /* 0x000fc4000001ff00 */
[----:B------:R-:W-:Y:S02]  /*13f0*/  CS2R R20, SRZ ;  /* 0x0000000000147805 */ /* 0x000fe4000001ff00 */
[----:B------:R-:W-:Y:S02]  /*1400*/  CS2R R56, SRZ ;  /* 0x0000000000387805 */ /* 0x000fe4000001ff00 */
[----:B------:R-:W-:Y:S02]  /*1410*/  CS2R R58, SRZ ;  /* 0x00000000003a7805 */ /* 0x000fe4000001ff00 */
[----:B------:R-:W-:Y:S02]  /*1420*/  CS2R R60, SRZ ;  /* 0x00000000003c7805 */ /* 0x000fe4000001ff00 */
[----:B------:R-:W-:Y:S02]  /*1430*/  CS2R R62, SRZ ;  /* 0x00000000003e7805 */ /* 0x000fe4000001ff00 */
[----:B------:R-:W-:-:S02]  /*1440*/  CS2R R64, SRZ ;  /* 0x0000000000407805 */ /* 0x000fc4000001ff00 */
[----:B------:R-:W-:Y:S02]  /*1450*/  CS2R R66, SRZ ;  /* 0x0000000000427805 */ /* 0x000fe4000001ff00 */
[----:B------:R-:W-:Y:S01]  /*1460*/  CS2R R68, SRZ ;  /* 0x0000000000447805 */ /* 0x000fe2000001ff00 */
[----:B------:R-:W-:Y:S01]  /*1470*/  IMAD.MOV.U32 R70, RZ, RZ, RZ ;  /* 0x000000ffff467224 */ /* 0x000fe200078e00ff */
[----:B------:R-:W-:Y:S02]  /*1480*/  CS2R R72, SRZ ;  /* 0x0000000000487805 */ /* 0x000fe4000001ff00 */
[----:B------:R-:W-:Y:S02]  /*1490*/  CS2R R74, SRZ ;  /* 0x00000000004a7805 */ /* 0x000fe4000001ff00 */
[----:B------:R-:W-:Y:S02]  /*14a0*/  CS2R R76, SRZ ;  /* 0x00000000004c7805 */ /* 0x000fe4000001ff00 */
[----:B------:R-:W-:Y:S01]  /*14b0*/  CS2R R78, SRZ ;  /* 0x00000000004e7805 */ /* 0x000fe2000001ff00 */
[----:B------:R-:W-:Y:S01]  /*14c0*/  IMAD.MOV.U32 R80, RZ, RZ, RZ ;  /* 0x000000ffff507224 */ /* 0x000fe200078e00ff */
[----:B------:R-:W-:Y:S01]  /*14d0*/  CS2R R24, SRZ ;  /* 0x0000000000187805 */ /* 0x000fe2000001ff00 */
[----:B--2---:R-:W-:Y:S01]  /*14e0*/  IMAD.U32 R22, RZ, RZ, UR4 ;  /* 0x00000004ff167e24 */ /* 0x004fe2000f8e00ff */
[----:B------:R-:W-:-:S02]  /*14f0*/  CS2R R26, SRZ ;  /* 0x00000000001a7805 */ /* 0x000fc4000001ff00 */
[----:B------:R-:W-:Y:S02]  /*1500*/  CS2R R28, SRZ ;  /* 0x00000000001c7805 */ /* 0x000fe4000001ff00 */
[----:B------:R-:W-:Y:S02]  /*1510*/  CS2R R30, SRZ ;  /* 0x00000000001e7805 */ /* 0x000fe4000001ff00 */
[----:B------:R-:W-:Y:S02]  /*1520*/  CS2R R32, SRZ ;  /* 0x0000000000207805 */ /* 0x000fe4000001ff00 */
[----:B------:R-:W-:Y:S02]  /*1530*/  CS2R R34, SRZ ;  /* 0x0000000000227805 */ /* 0x000fe4000001ff00 */
[----:B-1----:R-:W-:Y:S02]  /*1540*/  ISETP.GE.AND P1, PT, R9, 0x1, PT ;  /* 0x000000010900780c */ /* 0x002fe40003f26270 */
[----:B------:R-:W-:-:S02]  /*1550*/  CS2R R36, SRZ ;  /* 0x0000000000247805 */ /* 0x000fc4000001ff00 */
[----:B----4-:R-:W-:Y:S02]  /*1560*/  R2UR UR8, R8 ;  /* 0x00000000080872ca */ /* 0x010fe400000e0000 */
[----:B------:R-:W-:Y:S02]  /*1570*/  CS2R R38, SRZ ;  /* 0x0000000000267805 */ /* 0x000fe4000001ff00 */
[----:B------:R-:W-:Y:S02]  /*1580*/  CS2R R40, SRZ ;  /* 0x0000000000287805 */ /* 0x000fe4000001ff00 */
[----:B------:R-:W-:Y:S02]  /*1590*/  CS2R R42, SRZ ;  /* 0x00000000002a7805 */ /* 0x000fe4000001ff00 */
[----:B------:R-:W-:Y:S02]  /*15a0*/  CS2R R44, SRZ ;  /* 0x00000000002c7805 */ /* 0x000fe4000001ff00 */
[----:B------:R-:W-:-:S02]  /*15b0*/  CS2R R46, SRZ ;  /* 0x00000000002e7805 */ /* 0x000fc4000001ff00 */
[----:B------:R-:W-:Y:S02]  /*15c0*/  CS2R R48, SRZ ;  /* 0x0000000000307805 */ /* 0x000fe4000001ff00 */
[----:B------:R-:W-:Y:S02]  /*15d0*/  CS2R R50, SRZ ;  /* 0x0000000000327805 */ /* 0x000fe4000001ff00 */
[----:B------:R-:W-:Y:S02]  /*15e0*/  CS2R R52, SRZ ;  /* 0x0000000000347805 */ /* 0x000fe4000001ff00 */
[----:B------:R-:W-:Y:S01]  /*15f0*/  CS2R R54, SRZ ;  /* 0x0000000000367805 */ /* 0x000fe2000001ff00 */
[----:B------:R-:W-:-:S04]  /*1600*/  ULEA.HI UR10, UR8, UR8, URZ, 0x1 ;  /* 0x00000008080a7291 */ /* 0x000fc8000f8f083f */
[----:B------:R-:W-:Y:S02]  /*1610*/  ULOP3.LUT UR11, UR10, 0xffffe, URZ, 0xc0, !UPT ;  /* 0x000ffffe0a0b7892 */ /* 0x000fe4000f8ec03f */
[----:B0-----:R-:W-:Y:S02]  /*1620*/  ULEA UR10, UR13, UR12, 0x18 ;  /* 0x0000000c0d0a7291 */ /* 0x001fe4000f8ec03f */
[----:B------:R-:W-:-:S03]  /*1630*/  UIADD3 UR11, UR8, -UR11, URZ ;  /* 0x8000000b080b7290 */ /* 0x000fc6000fffe03f */
[----:B------:R-:W-:Y:S01]  /*1640*/  UMOV UR8, URZ ;  /* 0x0000003f00087c82 */ /* 0x000fe20008000000 */
[----:B------:R-:W-:-:S04]  /*1650*/  ULEA UR11, UR11, UR10, 0xc ;  /* 0x0000000a0b0b7291 */ /* 0x000fc8000f8e603f */
[----:B------:R-:W-:-:S04]  /*1660*/  UIADD3 UR11, UR11, 0x200, URZ ;  /* 0x000002000b0b7890 */ /* 0x000fc8000fffe03f */
[----:B------:R-:W-:-:S04]  /*1670*/  USHF.R.U32.HI UR11, URZ, 0x4, UR11 ;  /* 0x000000043f0b7899 */ /* 0x000fc8000801160b */
[----:B------:R-:W-:Y:S01]  /*1680*/  ULOP3.LUT UR11, UR11, 0x3fff, URZ, 0xc0, !UPT ;  /* 0x00003fff0b0b7892 */ /* 0x000fe2000f8ec03f */
[----:B------:R-:W-:Y:S11]  /*1690*/  @!P1 BRA `(.L_x_18) ;  /* 0x0000000400709947 */ /* 0x000ff60003800000 */
[----:B------:R-:W-:-:S13]  /*16a0*/  ISETP.NE.AND P2, PT, R81, 0x3, PT ;  /* 0x000000035100780c */ /* 0x000fda0003f45270 */
[----:B------:R-:W-:Y:S05]  /*16b0*/  @!P2 BRA `(.L_x_19) ;  /* 0x000000000004a947 */ /* 0x000fea0003800000 */
[----:B------:R-:W-:Y:S01]  /*16c0*/  BPT.TRAP 0x1 ;  /* 0x000000040000795c */ /* 0x000fe20000300000 */
.L_x_19:
[----:B------:R-:W-:Y:S01]  /*16d0*/  ULEA UR6, UR5, UR10, 0x3 ;  /* 0x0000000a05067291 */ /* 0x000fe2000f8e183f */
[----:B------:R-:W-:-:S05]  /*16e0*/  IMAD.U32 R8, RZ, RZ, UR4 ;  /* 0x00000004ff087e24 */ /* 0x000fca000f8e00ff */
[----:B------:R-:W-:-:S04]  /*16f0*/  SHF.L.U32 R8, R8, 0x1f, RZ ;  /* 0x0000001f08087819 */ /* 0x000fc800000006ff */
[----:B------:R0:W1:Y:S01]  /*1700*/  SYNCS.PHASECHK.TRANS64.TRYWAIT P1, [UR6], R8 ;  /* 0x00000008ff0075a7 */ /* 0x0000620008020146 */
[----:B------:R-:W-:Y:S05]  /*1710*/  @!P2 BRA `(.L_x_20) ;  /* 0x000000000004a947 */ /* 0x000fea0003800000 */
[----:B------:R-:W-:Y:S01]  /*1720*/  BPT.TRAP 0x1 ;  /* 0x000000040000795c */ /* 0x000fe20000300000 */
.L_x_20:
[----:B-1----:R-:W-:Y:S05]  /*1730*/  @P1 BRA `(.L_x_21) ;  /* 0x0000000000081947 */ /* 0x002fea0003800000 */
[----:B------:R-:W1:Y:S02]  /*1740*/  SYNCS.PHASECHK.TRANS64.TRYWAIT P1, [UR6], R8 ;  /* 0x00000008ff0075a7 */ /* 0x000e640008020146 */
[----:B-1----:R-:W-:Y:S05]  /*1750*/  @!P1 BRA `(.L_x_22) ;  /* 0x0000005c000c9947 */ /* 0x002fea0003800000 */
.L_x_21:
[----:B------:R-:W-:Y:S01]  /*1760*/  UIADD3 UR6, UR10, 0x24200, URZ ;  /* 0x000242000a067890 */ /* 0x000fe2000fffe03f */
[----:B------:R-:W-:Y:S01]  /*1770*/  WARPGROUP.ARRIVE ;  /* 0x00000000000079c5 */ /* 0x000fe20000000000 */
[----:B------:R-:W-:Y:S01]  /*1780*/  ULOP3.LUT UR12, UR11, 0x10000, URZ, 0xfc, !UPT ;  /* 0x000100000b0c7892 */ /* 0x000fe2000f8efc3f */
[----:B------:R-:W-:Y:S01]  /*1790*/  CS2R R14, SRZ ;  /* 0x00000000000e7805 */ /* 0x000fe2000001ff00 */
[----:B------:R-:W-:Y:S01]  /*17a0*/  USHF.R.U32.HI UR6, URZ, 0x4, UR6 ;  /* 0x000000043f067899 */ /* 0x000fe20008011606 */
[----:B------:R-:W-:Y:S01]  /*17b0*/  CS2R R16, SRZ ;  /* 0x0000000000107805 */ /* 0x000fe2000001ff00 */
[----:B------:R-:W-:Y:S01]  /*17c0*/  ULEA UR12, UR5, UR12, 0x9 ;  /* 0x0000000c050c7291 */ /* 0x000fe2000f8e483f */
[----:B------:R-:W-:Y:S01]  /*17d0*/  CS2R R18, SRZ ;  /* 0x0000000000127805 */ /* 0x000fe2000001ff00 */
[----:B------:R-:W-:Y:S01]  /*17e0*/  ULOP3.LUT UR6, UR6, 0x3fff, URZ, 0xc0, !UPT ;  /* 0x00003fff06067892 */ /* 0x000fe2000f8ec03f */
[----:B------:R-:W-:Y:S01]  /*17f0*/  CS2R R20, SRZ ;  /* 0x0000000000147805 */ /* 0x000fe2000001ff00 */
[----:B------:R-:W-:Y:S01]  /*1800*/  UMOV UR13, 0x80000020 ;  /* 0x80000020000d7882 */ /* 0x000fe20000000000 */
[----:B------:R-:W-:Y:S01]  /*1810*/  UMOV UR15, 0x80000020 ;  /* 0x80000020000f7882 */ /* 0x000fe20000000000 */
[----:B------:R-:W-:Y:S01]  /*1820*/  ULOP3.LUT UR6, UR6, 0x10000, URZ, 0xfc, !UPT ;  /* 0x0001000006067892 */ /* 0x000fe2000f8efc3f */
[----:B------:R-:W-:Y:S01]  /*1830*/  CS2R R56, SRZ ;  /* 0x0000000000387805 */ /* 0x000fe2000001ff00 */
[----:B------:R-:W-:Y:S01]  /*1840*/  ULDC UR7, c[0x0][0x50c] ;  /* 0x0001430000077ab9 */ /* 0x000fe20000000800 */
[----:B------:R-:W-:Y:S01]  /*1850*/  CS2R R58, SRZ ;  /* 0x00000000003a7805 */ /* 0x000fe2000001ff00 */
[----:B------:R-:W-:Y:S01]  /*1860*/  ULEA UR14, UR5, UR6, 0x8 ;  /* 0x00000006050e7291 */ /* 0x000fe2000f8e403f */
[----:B------:R-:W-:Y:S01]  /*1870*/  CS2R R60, SRZ ;  /* 0x00000000003c7805 */ /* 0x000fe2000001ff00 */
[----:B------:R-:W-:Y:S01]  /*1880*/  UISETP.NE.AND UP0, UPT, UR7, 0x2, UPT ;  /* 0x000000020700788c */ /* 0x000fe2000bf05270 */
[----:B------:R-:W-:Y:S01]  /*1890*/  CS2R R62, SRZ ;  /* 0x00000000003e7805 */ /* 0x000fe2000001ff00 */
[----:B------:R-:W-:Y:S01]  /*18a0*/  UMOV UR6, 0x2 ;  /* 0x0000000200067882 */ /* 0x000fe20000000000 */
[----:B------:R-:W-:Y:S01]  /*18b0*/  CS2R R64, SRZ ;  /* 0x0000000000407805 */ /* 0x000fe2000001ff00 */
[----:B------:R-:W-:Y:S01]  /*18c0*/  USEL UR7, URZ, 0x1, UP0 ;  /* 0x000000013f077887 */ /* 0x000fe20008000000 */
[----:B------:R-:W-:-:S02]  /*18d0*/  CS2R R66, SRZ ;  /* 0x0000000000427805 */ /* 0x000fc4000001ff00 */
[----:B------:R-:W-:Y:S01]  /*18e0*/  CS2R R68, SRZ ;  /* 0x0000000000447805 */ /* 0x000fe2000001ff00 */
[----:B------:R-:W-:Y:S01]  /*18f0*/  QGMMA.64x64x32.F32.E5M2.E5M2 R24, gdesc[UR12], RZ, !UPT ;  /* 0x00e000000c1879f3 */ /* 0x000fe2000c7038ff */
[----:B------:R-:W-:Y:S01]  /*1900*/  UIADD3 UR12, UR12, 0x2, URZ ;  /* 0x000000020c0c7890 */ /* 0x000fe2000fffe03f */
[----:B------:R-:W-:Y:S01]  /*1910*/  IMAD.MOV.U32 R70, RZ, RZ, RZ ;  /* 0x000000ffff467224 */ /* 0x000fe200078e00ff */
[----:B------:R-:W-:Y:S01]  /*1920*/  ISETP.NE.AND P1, PT, RZ, UR7, PT ;  /* 0x00000007ff007c0c */ /* 0x000fe2000bf25270 */
[----:B------:R-:W-:Y:S01]  /*1930*/  UIADD3 UR14, UR14, 0x2, URZ ;  /* 0x000000020e0e7890 */ /* 0x000fe2000fffe03f */
[----:B------:R-:W-:Y:S01]  /*1940*/  CS2R R72, SRZ ;  /* 0x0000000000487805 */ /* 0x000fe2000001ff00 */
[----:B------:R-:W-:Y:S01]  /*1950*/  UMOV UR13, 0x80000020 ;  /* 0x80000020000d7882 */ /* 0x000fe20000000000 */
[----:B------:R-:W-:Y:S01]  /*1960*/  UMOV UR15, 0x80000020 ;  /* 0x80000020000f7882 */ /* 0x000fe20000000000 */
[----:B------:R-:W-:Y:S02]  /*1970*/  CS2R R74, SRZ ;  /* 0x00000000004a7805 */ /* 0x000fe4000001ff00 */
[----:B------:R-:W-:-:S02]  /*1980*/  CS2R R76, SRZ ;  /* 0x00000000004c7805 */ /* 0x000fc4000001ff00 */
[----:B------:R-:W-:Y:S01]  /*1990*/  CS2R R78, SRZ ;  /* 0x00000000004e7805 */ /* 0x000fe2000001ff00 */
[----:B------:R-:W-:Y:S01]  /*19a0*/  IMAD.MOV.U32 R80, RZ, RZ, RZ ;  /* 0x000000ffff507224 */ /* 0x000fe200078e00ff */
[----:B------:R-:W-:Y:S02]  /*19b0*/  QGMMA.64x64x32.F32.E5M2.E5M2 R24, gdesc[UR12], R24, gsb0 ;  /* 0x00e000000c1879f3 */ /* 0x000fe40008003818 */
[----:B------:R-:W-:Y:S05]  /*19c0*/  @!P1 BRA `(.L_x_23) ;  /* 0x0000000000889947 */ /* 0x000fea0003800000 */
[----:B------:R-:W-:Y:S02]  /*19d0*/  WARPGROUP.DEPBAR.LE gsb0, 0x0 ;  /* 0x00008000000079c5 */ /* 0x000fe40000010000 */
[----:B------:R-:W-:-:S01]  /*19e0*/  FADD R79, RZ, R24 ;  /* 0x00000018ff4f7221 */ /* 0x000fc20000000000 */
[----:B------:R-:W-:Y:S01]  /*19f0*/  FADD R80, RZ, R25 ;  /* 0x00000019ff507221 */ /* 0x000fe20000000000 */
        /* <DEDUP_REMOVED lines=30> */
[----:B------:R-:W-:-:S06]  /*1be0*/  UMOV UR6, URZ ;  /* 0x0000003f00067c82 */ /* 0x000fcc0008000000 */
.L_x_23:
[----:B------:R-:W-:-:S04]  /*1bf0*/  UIADD3 UR18, UR5, 0x1, URZ ;  /* 0x0000000105127890 */ /* 0x000fc8000fffe03f */
[----:B------:R-:W-:-:S04]  /*1c00*/  UISETP.NE.AND UP0, UPT, UR18, 0x12, UPT ;  /* 0x000000121200788c */ /* 0x000fc8000bf05270 */
[----:B------:R-:W-:Y:S02]  /*1c10*/  USEL UR8, URZ, 0x1, UP0 ;  /* 0x000000013f087887 */ /* 0x000fe40008000000 */
[----:B------:R-:W-:Y:S02]  /*1c20*/  USEL UR18, UR18, URZ, UP0 ;  /* 0x0000003f12127287 */ /* 0x000fe40008000000 */
[----:B------:R-:W-:-:S06]  /*1c30*/  ULOP3.LUT UR8, UR4, UR8, URZ, 0x3c, !UPT ;  /* 0x0000000804087292 */ /* 0x000fcc000f8e3c3f */
[----:B------:R-:W-:Y:S01]  /*1c40*/  IMAD.U32 R22, RZ, RZ, UR8 ;  /* 0x00000008ff167e24 */ /* 0x000fe2000f8e00ff */
[----:B------:R-:W-:-:S06]  /*1c50*/  UMOV UR8, 0x1 ;  /* 0x0000000100087882 */ /* 0x000fcc0000000000 */
.L_x_18:
[----:B------:R-:W-:-:S04]  /*1c60*/  UISETP.LT.AND UP0, UPT, UR9, 0x1, UPT ;  /* 0x000000010900788c */ /* 0x000fc8000bf01270 */
[----:B------:R-:W-:-:S04]  /*1c70*/  USEL UR12, UR9, 0x1, UP0 ;  /* 0x00000001090c7887 */ /* 0x000fc80008000000 */
[----:B------:R-:W-:-:S04]  /*1c80*/  UIADD3 UR12, UR9, -UR12, URZ ;  /* 0x8000000c090c7290 */ /* 0x000fc8000fffe03f */
[----:B------:R-:W-:-:S06]  /*1c90*/  UISETP.GE.AND UP0, UPT, UR12, 0x1, UPT ;  /* 0x000000010c00788c */ /* 0x000fcc000bf06270 */
[----:B------:R-:W-:-:S13]  /*1ca0*/  PLOP3.LUT P1, PT, PT, PT, UP0, 0x80, 0x0 ;  /* 0x000000000000781c */ /* 0x000fda0003f2f008 */
[----:B------:R-:W-:Y:S05]  /*1cb0*/  @!P1 BRA `(.L_x_24) ;  /* 0x0000000400849947 */ /* 0x000fea0003800000 */
[----:B01----:R-:W-:Y:S01]  /*1cc0*/  IMAD.U32 R8, RZ, RZ, UR12 ;  /* 0x0000000cff087e24 */ /* 0x003fe2000f8e00ff */
[----:B------:R-:W-:Y:S01]  /*1cd0*/  ULDC UR19, c[0x0][0x50c] ;  /* 0x0001430000137ab9 */ /* 0x000fe20000000800 */
[----:B------:R-:W-:-:S07]  /*1ce0*/  IMAD.U32 R9, RZ, RZ, UR5 ;  /* 0x00000005ff097e24 */ /* 0x000fce000f8e00ff */
.L_x_32:
[----:B------:R-:W-:-:S13]  /*1cf0*/  ISETP.NE.AND P2, PT, R81, 0x3, PT ;  /* 0x000000035100780c */ /* 0x000fda0003f45270 */
[----:B0-----:R-:W-:Y:S05]  /*1d00*/  @!P2 BRA `(.L_x_25) ;  /* 0x000000000004a947 */ /* 0x001fea0003800000 */
[----:B------:R-:W-:Y:S01]  /*1d10*/  BPT.TRAP 0x1 ;  /* 0x000000040000795c */ /* 0x000fe20000300000 */
.L_x_25:
[----:B------:R-:W0:Y:S01]  /*1d20*/  S2UR UR12, SR_CgaCtaId ;  /* 0x00000000000c79c3 */ /* 0x000e220000008800 */
[----:B------:R-:W-:Y:S01]  /*1d30*/  UMOV UR10, 0x400 ;  /* 0x00000400000a7882 */ /* 0x000fe20000000000 */
[----:B------:R-:W-:Y:S01]  /*1d40*/  SHF.L.U32 R10, R22, 0x1f, RZ ;  /* 0x0000001f160a7819 */ /* 0x000fe200000006ff */
[----:B0-----:R-:W-:-:S04]  /*1d50*/  ULEA UR10, UR12, UR10, 0x18 ;  /* 0x0000000a0c0a7291 */ /* 0x001fc8000f8ec03f */
[----:B------:R-:W-:-:S09]  /*1d60*/  ULEA UR12, UR18, UR10, 0x3 ;  /* 0x0000000a120c7291 */ /* 0x000fd2000f8e183f */
[----:B------:R0:W1:Y:S01]  /*1d70*/  SYNCS.PHASECHK.TRANS64.TRYWAIT P1, [UR12], R10 ;  /* 0x0000000aff0075a7 */ /* 0x000062000802014c */
[----:B------:R-:W-:Y:S05]  /*1d80*/  @!P2 BRA `(.L_x_26) ;  /* 0x000000000004a947 */ /* 0x000fea0003800000 */
[----:B------:R-:W-:Y:S01]  /*1d90*/  BPT.TRAP 0x1 ;  /* 0x000000040000795c */ /* 0x000fe20000300000 */
.L_x_26:
[----:B-1----:R-:W-:Y:S05]  /*1da0*/  @P1 BRA `(.L_x_27) ;  /* 0x0000000000081947 */ /* 0x002fea0003800000 */
[----:B------:R-:W1:Y:S02]  /*1db0*/  SYNCS.PHASECHK.TRANS64.TRYWAIT P1, [UR12], R10 ;  /* 0x0000000aff0075a7 */ /* 0x000e64000802014c */
[----:B-1----:R-:W-:Y:S05]  /*1dc0*/  @!P1 BRA `(.L_x_28) ;  /* 0x0000005400889947 */ /* 0x002fea0003800000 */
.L_x_27:
[----:B------:R-:W-:Y:S01]  /*1dd0*/  UIADD3 UR12, UR10, 0x24200, URZ ;  /* 0x000242000a0c7890 */ /* 0x000fe2000fffe03f */
[----:B------:R-:W-:Y:S01]  /*1de0*/  WARPGROUP.ARRIVE ;  /* 0x00000000000079c5 */ /* 0x000fe20000000000 */
[----:B------:R-:W-:Y:S02]  /*1df0*/  UISETP.NE.AND UP0, UPT, UR7, URZ, UPT ;  /* 0x0000003f0700728c */ /* 0x000fe4000bf05270 */
[----:B------:R-:W-:Y:S02]  /*1e00*/  USHF.R.U32.HI UR12, URZ, 0x4, UR12 ;  /* 0x000000043f0c7899 */ /* 0x000fe4000801160c */
[----:B------:R-:W-:Y:S02]  /*1e10*/  USEL UR8, UR8, URZ, !UP0 ;  /* 0x0000003f08087287 */ /* 0x000fe4000c000000 */
[----:B------:R-:W-:Y:S02]  /*1e20*/  ULOP3.LUT UR7, UR12, 0x3fff, URZ, 0xc0, !UPT ;  /* 0x00003fff0c077892 */ /* 0x000fe4000f8ec03f */
[----:B------:R-:W-:-:S02]  /*1e30*/  ULOP3.LUT UR12, UR11, 0x10000, URZ, 0xfc, !UPT ;  /* 0x000100000b0c7892 */ /* 0x000fc4000f8efc3f */
[----:B------:R-:W-:Y:S02]  /*1e40*/  ULOP3.LUT UR7, UR7, 0x10000, URZ, 0xfc, !UPT ;  /* 0x0001000007077892 */ /* 0x000fe4000f8efc3f */
[----:B------:R-:W-:Y:S02]  /*1e50*/  UISETP.NE.U32.AND UP0, UPT, UR8, URZ, UPT ;  /* 0x0000003f0800728c */ /* 0x000fe4000bf05070 */
[----:B------:R-:W-:Y:S02]  /*1e60*/  ULEA UR12, UR18, UR12, 0x9 ;  /* 0x0000000c120c7291 */ /* 0x000fe4000f8e483f */
[----:B------:R-:W-:Y:S01]  /*1e70*/  ULEA UR14, UR18, UR7, 0x8 ;  /* 0x00000007120e7291 */ /* 0x000fe2000f8e403f */
[----:B------:R-:W-:Y:S01]  /*1e80*/  UMOV UR13, 0x80000020 ;  /* 0x80000020000d7882 */ /* 0x000fe20000000000 */
[----:B------:R-:W-:Y:S01]  /*1e90*/  UMOV UR15, 0x80000020 ;  /* 0x80000020000f7882 */ /* 0x000fe20000000000 */
[----:B------:R-:W-:-:S06]  /*1ea0*/  UIADD3 UR6, UR6, 0x2, URZ ;  /* 0x0000000206067890 */ /* 0x000fcc000fffe03f */
[----:B------:R-:W-:Y:S01]  /*1eb0*/  QGMMA.64x64x32.F32.E5M2.E5M2 R24, gdesc[UR12], R24, UP0 ;  /* 0x00e000000c1879f3 */ /* 0x000fe2000bf03818 */
[----:B------:R-:W-:Y:S02]  /*1ec0*/  UIADD3 UR12, UR12, 0x2, URZ ;  /* 0x000000020c0c7890 */ /* 0x000fe4000fffe03f */
[----:B------:R-:W-:Y:S01]  /*1ed0*/  UIADD3 UR14, UR14, 0x2, URZ ;  /* 0x000000020e0e7890 */ /* 0x000fe2000fffe03f */
[----:B------:R-:W-:Y:S01]  /*1ee0*/  UMOV UR13, 0x80000020 ;  /* 0x80000020000d7882 */ /* 0x000fe20000000000 */
[----:B------:R-:W-:Y:S01]  /*1ef0*/  UMOV UR15, 0x80000020 ;  /* 0x80000020000f7882 */ /* 0x000fe20000000000 */
[----:B------:R-:W-:-:S04]  /*1f00*/  UISETP.NE.AND UP0, UPT, UR6, UR19, UPT ;  /* 0x000000130600728c */ /* 0x000fc8000bf05270 */
[----:B------:R-:W-:-:S06]  /*1f10*/  USEL UR7, URZ, 0x1, UP0 ;  /* 0x000000013f077887 */ /* 0x000fcc0008000000 */
[----:B------:R-:W-:Y:S01]  /*1f20*/  ISETP.NE.AND P1, PT, RZ, UR7, PT ;  /* 0x00000007ff007c0c */ /* 0x000fe2000bf25270 */
[----:B------:R-:W-:Y:S03]  /*1f30*/  QGMMA.64x64x32.F32.E5M2.E5M2 R24, gdesc[UR12], R24, gsb0 ;  /* 0x00e000000c1879f3 */ /* 0x000fe60008003818 */
[----:B------:R-:W-:-:S09]  /*1f40*/  WARPGROUP.DEPBAR.LE gsb0, 0x1 ;  /* 0x00008000000079c5 */ /* 0x000fd20000010100 */
[----:B------:R-:W-:Y:S05]  /*1f50*/  @!P1 BRA `(.L_x_29) ;  /* 0x0000000000889947 */ /* 0x000fea0003800000 */
[----:B------:R-:W-:Y:S02]  /*1f60*/  WARPGROUP.DEPBAR.LE gsb0, 0x0 ;  /* 0x00008000000079c5 */ /* 0x000fe40000010000 */
[----:B------:R-:W-:-:S01]  /*1f70*/  FADD R79, R24, R79 ;  /* 0x0000004f184f7221 */ /* 0x000fc20000000000 */
[----:B------:R-:W-:Y:S01]  /*1f80*/  FADD R80, R25, R80 ;  /* 0x0000005019507221 */ /* 0x000fe20000000000 */
        /* <DEDUP_REMOVED lines=30> */
[----:B------:R-:W-:-:S06]  /*2170*/  UMOV UR6, URZ ;  /* 0x0000003f00067c82 */ /* 0x000fcc0008000000 */
.L_x_29:
[----:B------:R-:W-:Y:S05]  /*2180*/  @!P2 BRA `(.L_x_30) ;  /* 0x000000000004a947 */ /* 0x000fea0003800000 */
[----:B------:R-:W-:Y:S01]  /*2190*/  BPT.TRAP 0x1 ;  /* 0x000000040000795c */ /* 0x000fe20000300000 */
.L_x_30:
[----:B01----:R-:W-:Y:S02]  /*21a0*/  @P0 LEA R10, R9, UR10, 0x3 ;  /* 0x0000000a090a0c11 */ /* 0x003fe4000f8e18ff */
[----:B------:R-:W-:-:S03]  /*21b0*/  ISETP.GT.U32.AND P1, PT, R2, 0x1, PT ;  /* 0x000000010200780c */ /* 0x000fc60003f24070 */
[----:B------:R-:W-:-:S05]  /*21c0*/  @P0 VIADD R13, R10, 0x90 ;  /* 0x000000900a0d0836 */ /* 0x000fca0000000000 */
[----:B------:R-:W-:-:S04]  /*21d0*/  @P0 PRMT R13, R6, 0x654, R13 ;  /* 0x00000654060d0816 */ /* 0x000fc8000000000d */
[----:B------:R0:W-:Y:S01]  /*21e0*/  @P0 SYNCS.ARRIVE.TRANS64.RED.A1T0 RZ, [R13+URZ], RZ ;  /* 0x000000ff0dff09a7 */ /* 0x0001e2000810043f */
[----:B------:R-:W-:Y:S05]  /*21f0*/  @P1 BRA `(.L_x_31) ;  /* 0x0000000000041947 */ /* 0x000fea0003800000 */
[----:B------:R-:W-:Y:S01]  /*2200*/  BPT.TRAP 0x1 ;  /* 0x000000040000795c */ /* 0x000fe20000300000 */
.L_x_31:
[----:B------:R-:W-:Y:S01]  /*2210*/  UIADD3 UR18, UR18, 0x1, URZ ;  /* 0x0000000112127890 */ /* 0x000fe2000fffe03f */
[C---:B------:R-:W-:Y:S01]  /*2220*/  ISETP.GT.AND P2, PT, R8.reuse, 0x1, PT ;  /* 0x000000010800780c */ /* 0x040fe20003f44270 */
[----:B------:R-:W-:Y:S02]  /*2230*/  VIADD R9, R9, 0x1 ;  /* 0x0000000109097836 */ /* 0x000fe40000000000 */
[----:B------:R-:W-:Y:S01]  /*2240*/  UISETP.NE.AND UP0, UPT, UR18, 0x12, UPT ;  /* 0x000000121200788c */ /* 0x000fe2000bf05270 */
[----:B------:R-:W-:Y:S02]  /*2250*/  VIADD R8, R8, 0xffffffff ;  /* 0xffffffff08087836 */ /* 0x000fe40000000000 */
[C---:B------:R-:W-:Y:S01]  /*2260*/  ISETP.NE.AND P1, PT, R9.reuse, 0x12, PT ;  /* 0x000000120900780c */ /* 0x040fe20003f25270 */
[----:B------:R-:W-:Y:S02]  /*2270*/  USEL UR8, URZ, 0x1, UP0 ;  /* 0x000000013f087887 */ /* 0x000fe40008000000 */
[----:B------:R-:W-:Y:S01]  /*2280*/  USEL UR18, UR18, URZ, UP0 ;  /* 0x0000003f12127287 */ /* 0x000fe20008000000 */
[----:B------:R-:W-:-:S03]  /*2290*/  SEL R9, R9, RZ, P1 ;  /* 0x000000ff09097207 */ /* 0x000fc60000800000 */
[----:B------:R-:W-:Y:S01]  /*22a0*/  LOP3.LUT R22, R22, UR8, RZ, 0x3c, !PT ;  /* 0x0000000816167c12 */ /* 0x000fe2000f8e3cff */
[----:B------:R-:W-:Y:S01]  /*22b0*/  UMOV UR8, 0x1 ;  /* 0x0000000100087882 */ /* 0x000fe20000000000 */
[----:B------:R-:W-:Y:S06]  /*22c0*/  @P2 BRA `(.L_x_32) ;  /* 0xfffffff800882947 */ /* 0x000fec000383ffff */
.L_x_24:
[----:B------:R-:W-:Y:S01]  /*22d0*/  UISETP.NE.AND UP0, UPT, UR6, URZ, UPT ;  /* 0x0000003f0600728c */ /* 0x000fe2000bf05270 */
[----:B01----:R-:W0:Y:S03]  /*22e0*/  LDC R8, c[0x0][0x28c] ;  /* 0x0000a300ff087b82 */ /* 0x003e260000000800 */
[----:B------:R-:W-:-:S06]  /*22f0*/  USEL UR6, URZ, 0x1, !UP0 ;  /* 0x000000013f067887 */ /* 0x000fcc000c000000 */
[----:B------:R-:W-:Y:S02]  /*2300*/  ISETP.NE.AND P1, PT, RZ, UR6, PT ;  /* 0x00000006ff007c0c */ /* 0x000fe4000bf25270 */
[----:B0-----:R-:W-:-:S11]  /*2310*/  ISETP.GE.AND P2, PT, R8, 0x1, PT ;  /* 0x000000010800780c */ /* 0x001fd60003f46270 */
[----:B------:R-:W-:Y:S05]  /*2320*/  @!P1 BRA `(.L_x_33) ;  /* 0x0000000000849947 */ /* 0x000fea0003800000 */
[----:B------:R-:W-:Y:S02]  /*2330*/  WARPGROUP.DEPBAR.LE gsb0, 0x0 ;  /* 0x00008000000079c5 */ /* 0x000fe40000010000 */
[----:B------:R-:W-:Y:S01]  /*2340*/  FADD R79, R24, R79 ;  /* 0x0000004f184f7221 */ /* 0x000fe20000000000 */
        /* <DEDUP_REMOVED lines=30> */
[----:B------:R-:W-:-:S07]  /*2530*/  FADD R14, R14, R55 ;  /* 0x000000370e0e7221 */ /* 0x000fce0000000000 */
.L_x_33:
[----:B------:R-:W-:Y:S02]  /*2540*/  WARPGROUP.DEPBAR.LE gsb0, 0x0 ;  /* 0x00008000000079c5 */ /* 0x000fe40000010000 */
[----:B------:R-:W-:Y:S05]  /*2550*/  @!P2 BRA `(.L_x_34) ;  /* 0x000000000050a947 */ /* 0x000fea0003800000 */
[----:B------:R-:W-:-:S13]  /*2560*/  ISETP.NE.AND P1, PT, R81, 0x3, PT ;  /* 0x000000035100780c */ /* 0x000fda0003f25270 */
[----:B------:R-:W-:Y:S05]  /*2570*/  @!P1 BRA `(.L_x_35) ;  /* 0x0000000000049947 */ /* 0x000fea0003800000 */
[----:B------:R-:W-:Y:S01]  /*2580*/  BPT.TRAP 0x1 ;  /* 0x000000040000795c */ /* 0x000fe20000300000 */
.L_x_35:
[----:B------:R-:W-:Y:S01]  /*2590*/  BSSY B0, `(.L_x_36) ;  /* 0x000000e000007945 */ /* 0x000fe20003800000 */
[----:B------:R-:W-:-:S03]  /*25a0*/  ISETP.GT.U32.AND P1, PT, R2, 0x1, PT ;  /* 0x000000010200780c */ /* 0x000fc60003f24070 */
[----:B------:R-:W-:Y:S10]  /*25b0*/  @!P0 BRA `(.L_x_37) ;  /* 0x00000000002c8947 */ /* 0x000ff40003800000 */
[----:B------:R-:W-:-:S04]  /*25c0*/  UISETP.LT.AND UP0, UPT, UR9, 0x1, UPT ;  /* 0x000000010900788c */ /* 0x000fc8000bf01270 */
[----:B------:R-:W-:-:S04]  /*25d0*/  USEL UR8, UR9, 0x1, UP0 ;  /* 0x0000000109087887 */ /* 0x000fc80008000000 */
[----:B------:R-:W-:-:S04]  /*25e0*/  UIADD3 UR8, UR5, UR9, -UR8 ;  /* 0x0000000905087290 */ /* 0x000fc8000fffe808 */
[----:B------:R-:W-:-:S04]  /*25f0*/  UIMAD.WIDE.U32 UR6, UR8, 0x38e38e39, URZ ;  /* 0x38e38e39080678a5 */ /* 0x000fc8000f8e003f */
[----:B------:R-:W-:-:S04]  /*2600*/  USHF.R.U32.HI UR6, URZ, 0x2, UR7 ;  /* 0x000000023f067899 */ /* 0x000fc80008011607 */
[----:B------:R-:W-:-:S04]  /*2610*/  UIMAD UR8, UR6, -0x12, UR8 ;  /* 0xffffffee060878a4 */ /* 0x000fc8000f8e0208 */
[----:B------:R-:W-:-:S04]  /*2620*/  ULEA UR8, UR8, UR10, 0x3 ;  /* 0x0000000a08087291 */ /* 0x000fc8000f8e183f */
[----:B------:R-:W-:-:S06]  /*2630*/  UIADD3 UR8, UR8, 0x90, URZ ;  /* 0x0000009008087890 */ /* 0x000fcc000fffe03f */
[----:B------:R-:W-:-:S05]  /*2640*/  IMAD.U32 R9, RZ, RZ, UR8 ;  /* 0x00000008ff097e24 */ /* 0x000fca000f8e00ff */
[----:B------:R-:W-:-:S04]  /*2650*/  PRMT R8, R6, 0x654, R9 ;  /* 0x0000065406087816 */ /* 0x000fc80000000009 */
[----:B------:R0:W-:Y:S03]  /*2660*/  SYNCS.ARRIVE.TRANS64.RED.A1T0 RZ, [R8+URZ], RZ ;  /* 0x000000ff08ff79a7 */ /* 0x0001e6000810043f */
.L_x_37:
[----:B------:R-:W-:Y:S05]  /*2670*/  BSYNC B0 ;  /* 0x0000000000007941 */ /* 0x000fea0003800000 */
.L_x_36:
[----:B------:R-:W-:Y:S05]  /*2680*/  @P1 BRA `(.L_x_34) ;  /* 0x0000000000041947 */ /* 0x000fea0003800000 */
[----:B------:R-:W-:Y:S01]  /*2690*/  BPT.TRAP 0x1 ;  /* 0x000000040000795c */ /* 0x000fe20000300000 */
.L_x_34:
[----:B------:R-:W1:Y:S01]  /*26a0*/  LDC R22, c[0x0][0x288] ;  /* 0x0000a200ff167b82 */ /* 0x000e620000000800 */
[--C-:B0-----:R-:W-:Y:S01]  /*26b0*/  SHF.R.U32.HI R8, RZ, 0x2, R0.reuse ;  /* 0x00000002ff087819 */ /* 0x101fe20000011600 */
[----:B------:R-:W-:Y:S01]  /*26c0*/  IMAD.SHL.U32 R27, R12, 0x40, RZ ;  /* 0x000000400c1b7824 */ /* 0x000fe200078e00ff */
[----:B------:R-:W-:Y:S01]  /*26d0*/  SHF.R.U32.HI R13, RZ, 0x7, R0 ;  /* 0x00000007ff0d7819 */ /* 0x000fe20000011600 */
[----:B------:R-:W-:Y:S01]  /*26e0*/  UIADD3 UR5, UR9, UR5, URZ ;  /* 0x0000000509057290 */ /* 0x000fe2000fffe03f */
[----:B------:R-:W-:Y:S01]  /*26f0*/  LOP3.LUT R9, R8, 0x7, RZ, 0xc0, !PT ;  /* 0x0000000708097812 */ /* 0x000fe200078ec0ff */
[C---:B------:R-:W-:Y:S01]  /*2700*/  IMAD.SHL.U32 R12, R0.reuse, 0x2, RZ ;  /* 0x00000002000c7824 */ /* 0x040fe200078e00ff */
[----:B------:R-:W-:Y:S01]  /*2710*/  LOP3.LUT R8, R13, 0x1, RZ, 0xc0, !PT ;  /* 0x000000010d087812 */ /* 0x000fe200078ec0ff */
[----:B------:R-:W-:Y:S01]  /*2720*/  UISETP.GT.U32.AND UP0, UPT, UR5, 0x11, UPT ;  /* 0x000000110500788c */ /* 0x000fe2000bf04070 */
[C---:B------:R-:W-:Y:S01]  /*2730*/  LOP3.LUT R13, R0.reuse, 0x3, RZ, 0xc0, !PT ;  /* 0x00000003000d7812 */ /* 0x040fe200078ec0ff */
[----:B------:R-:W-:Y:S01]  /*2740*/  ULDC UR12, c[0x0][0x284] ;  /* 0x0000a100000c7ab9 */ /* 0x000fe20000000800 */
[----:B------:R-:W-:Y:S01]  /*2750*/  LOP3.LUT R10, R0, 0x60, RZ, 0xc0, !PT ;  /* 0x00000060000a7812 */ /* 0x000fe200078ec0ff */
[----:B------:R-:W-:Y:S01]  /*2760*/  UISETP.LT.U32.AND UP0, UPT, UR9, 0x12, UP0 ;  /* 0x000000120900788c */ /* 0x000fe20008701070 */
[----:B------:R-:W-:Y:S01]  /*2770*/  SHF.R.S32.HI R30, RZ, 0x1f, R71 ;  /* 0x0000001fff1e7819 */ /* 0x000fe20000011447 */
[----:B------:R-:W-:Y:S01]  /*2780*/  UISETP.GE.U32.AND UP1, UPT, UR9, 0x12, UPT ;  /* 0x000000120900788c */ /* 0x000fe2000bf26070 */
[----:B------:R-:W-:Y:S01]  /*2790*/  SHF.R.U32.HI R10, RZ, 0x1, R10 ;  /* 0x00000001ff0a7819 */ /* 0x000fe2000001160a */
[----:B------:R-:W-:Y:S01]  /*27a0*/  ULDC.64 UR10, c[0x0][0x5d0] ;  /* 0x00017400000a7ab9 */ /* 0x000fe20000000a00 */
[----:B------:R-:W-:Y:S01]  /*27b0*/  LOP3.LUT R12, R27, 0x6, R12, 0xf8, !PT ;  /* 0x000000061b0c7812 */ /* 0x000fe200078ef80c */
[----:B------:R-:W-:Y:S01]  /*27c0*/  UIMAD.WIDE.U32 UR6, UR5, 0x38e38e39, URZ ;  /* 0x38e38e39050678a5 */ /* 0x000fe2000f8e003f */
[--C-:B------:R-:W-:Y:S01]  /*27d0*/  IADD3 R25, RZ, -R10, -R9.reuse ;  /* 0x8000000aff197210 */ /* 0x100fe20007ffe809 */
[----:B------:R-:W-:Y:S01]  /*27e0*/  USEL UR8, URZ, 0x1, !UP0 ;  /* 0x000000013f087887 */ /* 0x000fe2000c000000 */
[----:B------:R-:W-:Y:S01]  /*27f0*/  IMAD.SHL.U32 R24, R8, 0x40, RZ ;  /* 0x0000004008187824 */ /* 0x000fe200078e00ff */
[----:B------:R-:W-:Y:S01]  /*2800*/  USHF.R.U32.HI UR6, URZ, 0x2, UR7 ;  /* 0x000000023f067899 */ /* 0x000fe20008011607 */
[----:B------:R-:W-:Y:S01]  /*2810*/  IMAD.WIDE R28, R11, 0x80, RZ ;  /* 0x000000800b1c7825 */ /* 0x000fe200078e02ff */
[----:B-1----:R-:W-:Y:S01]  /*2820*/  ISETP.GE.AND P1, PT, R27, R22, PT ;  /* 0x000000161b00720c */ /* 0x002fe20003f26270 */
[----:B------:R-:W-:Y:S01]  /*2830*/  ULOP3.LUT UR4, UR4, UR8, URZ, 0x3c, !UPT ;  /* 0x0000000804047292 */ /* 0x000fe2000f8e3c3f */
[----:B------:R-:W-:Y:S01]  /*2840*/  LOP3.LUT R23, R24, 0x40, R9, 0xe2, !PT ;  /* 0x0000004018177812 */ /* 0x000fe200078ee209 */
[----:B------:R-:W-:Y:S01]  /*2850*/  IMAD R26, R13, -0x2, R22 ;  /* 0xfffffffe0d1a7824 */ /* 0x000fe200078e0216 */
[----:B------:R-:W-:Y:S01]  /*2860*/  SHF.R.S32.HI R13, RZ, 0x1f, R12 ;  /* 0x0000001fff0d7819 */ /* 0x000fe2000001140c */
[----:B------:R-:W-:Y:S01]  /*2870*/  IMAD.SHL.U32 R22, R11, 0x80, RZ ;  /* 0x000000800b167824 */ /* 0x000fe200078e00ff */
[----:B------:R-:W-:Y:S01]  /*2880*/  UIMAD UR5, UR6, -0x12, UR5 ;  /* 0xffffffee060578a4 */ /* 0x000fe2000f8e0205 */
[----:B------:R-:W-:Y:S01]  /*2890*/  IMAD R25, R8, -0x40, R25 ;  /* 0xffffffc008197824 */ /* 0x000fe200078e0219 */
[----:B------:R-:W-:Y:S01]  /*28a0*/  @UP1 ULOP3.LUT UR4, UR4, 0x1, UR6, 0x78, !UPT ;  /* 0x0000000104041892 */ /* 0x000fe2000f8e7806 */
[----:B------:R-:W-:Y:S01]  /*28b0*/  IMAD R8, R30, UR10, RZ ;  /* 0x0000000a1e087c24 */ /* 0x000fe2000f8e02ff */
[----:B------:R-:W-:Y:S01]  /*28c0*/  ISETP.GE.OR P1, PT, R22, UR12, P1 ;  /* 0x0000000c16007c0c */ /* 0x000fe20008f26670 */
[----:B------:R-:W-:Y:S01]  /*28d0*/  IMAD.IADD R26, R26, 0x1, -R27 ;  /* 0x000000011a1a7824 */ /* 0x000fe200078e0a1b */
[----:B------:R-:W-:Y:S01]  /*28e0*/  IADD3 R25, -R22, UR12, R25 ;  /* 0x0000000c16197c10 */ /* 0x000fe2000fffe119 */
[C---:B------:R-:W-:Y:S01]  /*28f0*/  IMAD R11, R71.reuse, UR11, R8 ;  /* 0x0000000b470b7c24 */ /* 0x040fe2000f8e0208 */
[----:B------:R-:W-:Y:S01]  /*2900*/  LOP3.LUT R31, R28, R23, R10, 0xfe, !PT ;  /* 0x000000171c1f7212 */ /* 0x000fe200078efe0a */
[----:B------:R-:W-:-:S04]  /*2910*/  IMAD.WIDE.U32 R8, R71, UR10, R12 ;  /* 0x0000000a47087c25 */ /* 0x000fc8000f8e000c */
[----:B------:R-:W-:Y:S02]  /*2920*/  IMAD.IADD R9, R9, 0x1, R11 ;  /* 0x0000000109097824 */ /* 0x000fe400078e020b */
[----:B------:R-:W-:Y:S02]  /*2930*/  IMAD.MOV.U32 R24, RZ, RZ, -0x1 ;  /* 0xffffffffff187424 */ /* 0x000fe400078e00ff */
[----:B------:R-:W-:Y:S05]  /*2940*/  @P1 BRA `(.L_x_38) ;  /* 0x0000002400941947 */ /* 0x000fea0003800000 */
[----:B------:R-:W0:Y:S01]  /*2950*/  LDC.64 R22, c[0x0][0x5c8] ;  /* 0x00017200ff167b82 */ /* 0x000e220000000a00 */
[----:B------:R-:W-:Y:S01]  /*2960*/  ULDC.64 UR6, c[0x0][0x5c0] ;  /* 0x0001700000067ab9 */ /* 0x000fe20000000a00 */
[----:B------:R-:W-:Y:S01]  /*2970*/  BSSY B0, `(.L_x_38) ;  /* 0x0000262000007945 */ /* 0x000fe20003800000 */
[-C--:B0-----:R-:W-:Y:S02]  /*2980*/  IMAD R10, R29, R22.reuse, RZ ;  /* 0x000000161d0a7224 */ /* 0x081fe400078e02ff */
[----:B------:R-:W-:-:S04]  /*2990*/  IMAD.WIDE.U32 R8, R31, R22, R8 ;  /* 0x000000161f087225 */ /* 0x000fc800078e0008 */
[----:B------:R-:W-:Y:S01]  /*29a0*/  IMAD R11, R31, R23, R10 ;  /* 0x000000171f0b7224 */ /* 0x000fe200078e020a */
[----:B------:R-:W-:Y:S02]  /*29b0*/  LEA R10, P1, R22, R8, 0x3 ;  /* 0x00000008160a7211 */ /* 0x000fe400078218ff */
[----:B------:R-:W-:Y:S01]  /*29c0*/  IADD3 R8, P2, R8, UR6, RZ ;  /* 0x0000000608087c10 */ /* 0x000fe2000ff5e0ff */
[----:B------:R-:W-:Y:S01]  /*29d0*/  IMAD.IADD R9, R9, 0x1, R11 ;  /* 0x0000000109097824 */ /* 0x000fe200078e020b */
[----:B------:R-:W-:-:S04]  /*29e0*/  IADD3 R10, P3, R10, UR6, RZ ;  /* 0x000000060a0a7c10 */ /* 0x000fc8000ff7e0ff */
[----:B------:R-:W-:Y:S02]  /*29f0*/  LEA.HI.X R11, R22, R9, R23, 0x3, P1 ;  /* 0x00000009160b7211 */ /* 0x000fe400008f1c17 */
[----:B---3-5:R-:W-:Y:S02]  /*2a00*/  FSETP.NEU.AND P1, PT, R7, RZ, PT ;  /* 0x000000ff0700720b */ /* 0x028fe40003f2d000 */
[----:B------:R-:W-:Y:S02]  /*2a10*/  IADD3.X R9, R9, UR7, RZ, P2, !PT ;  /* 0x0000000709097c10 */ /* 0x000fe400097fe4ff */
[----:B------:R-:W-:-:S09]  /*2a20*/  IADD3.X R11, R11, UR7, RZ, P3, !PT ;  /* 0x000000070b0b7c10 */ /* 0x000fd20009ffe4ff */
[----:B------:R-:W-:Y:S05]  /*2a30*/  @!P1 BRA `(.L_x_39) ;  /* 0x0000001c00149947 */ /* 0x000fea0003800000 */
[----:B------:R-:W-:Y:S01]  /*2a40*/  ULDC.64 UR6, c[0x0][0x5b8] ;  /* 0x00016e0000067ab9 */ /* 0x000fe20000000a00 */
[----:B------:R-:W-:Y:S01]  /*2a50*/  ISETP.GE.AND P2, PT, R26, 0x1, PT ;  /* 0x000000011a00780c */ /* 0x000fe20003f46270 */
[----:B------:R-:W-:Y:S01]  /*2a60*/  IMAD R30, R30, UR6, RZ ;  /* 0x000000061e1e7c24 */ /* 0x000fe2000f8e02ff */
[----:B------:R-:W-:Y:S01]  /*2a70*/  ULDC.64 UR10, c[0x0][0x5a8] ;  /* 0x00016a00000a7ab9 */ /* 0x000fe20000000a00 */
[----:B------:R-:W-:Y:S01]  /*2a80*/  IMAD.WIDE.U32 R22, R71, UR6, R12 ;  /* 0x0000000647167c25 */ /* 0x000fe2000f8e000c */
[----:B------:R-:W-:Y:S01]  /*2a90*/  ISETP.LT.OR P5, PT, R25, 0x1, !P2 ;  /* 0x000000011900780c */ /* 0x000fe200057a1670 */
[----:B------:R-:W-:Y:S02]  /*2aa0*/  BSSY B1, `(.L_x_40) ;  /* 0x000000c000017945 */ /* 0x000fe40003800000 */
[----:B------:R-:W-:Y:S01]  /*2ab0*/  IMAD R71, R71, UR7, R30 ;  /* 0x0000000747477c24 */ /* 0x000fe2000f8e021e */
[----:B------:R-:W-:Y:S02]  /*2ac0*/  ULDC.64 UR6, c[0x0][0x5b0] ;  /* 0x00016c0000067ab9 */ /* 0x000fe40000000a00 */
[----:B------:R-:W-:-:S02]  /*2ad0*/  IMAD R27, R29, UR6, RZ ;  /* 0x000000061d1b7c24 */ /* 0x000fc4000f8e02ff */
[----:B------:R-:W-:Y:S02]  /*2ae0*/  IMAD.IADD R23, R23, 0x1, R71 ;  /* 0x0000000117177824 */ /* 0x000fe400078e0247 */
[C---:B------:R-:W-:Y:S02]  /*2af0*/  IMAD R27, R31.reuse, UR7, R27 ;  /* 0x000000071f1b7c24 */ /* 0x040fe4000f8e021b */
[----:B------:R-:W-:-:S03]  /*2b00*/  IMAD.WIDE.U32 R12, R31, UR6, R22 ;  /* 0x000000061f0c7c25 */ /* 0x000fc6000f8e0016 */
[----:B------:R-:W-:-:S04]  /*2b10*/  IADD3 R12, P1, R12, UR10, RZ ;  /* 0x0000000a0c0c7c10 */ /* 0x000fc8000ff3e0ff */
[--C-:B------:R-:W-:Y:S02]  /*2b20*/  IADD3.X R13, R13, UR11, R27.reuse, P1, !PT ;  /* 0x0000000b0d0d7c10 */ /* 0x100fe40008ffe41b */
[----:B------:R-:W-:Y:S01]  /*2b30*/  PRMT R27, RZ, 0x7610, R27 ;  /* 0x00007610ff1b7816 */ /* 0x000fe2000000001b */
[----:B------:R-:W-:Y:S06]  /*2b40*/  @P5 BRA `(.L_x_41) ;  /* 0x0000000000045947 */ /* 0x000fec0003800000 */
[----:B------:R0:W5:Y:S02]  /*2b50*/  LDG.E.U8 R27, desc[UR16][R12.64] ;  /* 0x000000100c1b7981 */ /* 0x000164000c1e1100 */
.L_x_41:
[----:B------:R-:W-:Y:S05]  /*2b60*/  BSYNC B1 ;  /* 0x0000000000017941 */ /* 0x000fea0003800000 */
.L_x_40:
[----:B-----5:R-:W-:Y:S01]  /*2b70*/  LOP3.LUT R27, R27, 0xff, RZ, 0xc0, !PT ;  /* 0x000000ff1b1b7812 */ /* 0x020fe200078ec0ff */
[----:B------:R-:W-:Y:S01]  /*2b80*/  BSSY B1, `(.L_x_42) ;  /* 0x000000c000017945 */ /* 0x000fe20003800000 */
[----:B------:R-:W-:Y:S02]  /*2b90*/  ISETP.GE.AND P1, PT, R26, 0x2, PT ;  /* 0x000000021a00780c */ /* 0x000fe40003f26270 */
[----:B------:R-:W-:Y:S02]  /*2ba0*/  F2FP.F16.E5M2.UNPACK_B R27, R27 ;  /* 0x0000001bff1b723e */ /* 0x000fe400020004ff */
[----:B------:R-:W-:-:S03]  /*2bb0*/  ISETP.LT.OR P3, PT, R25, 0x1, !P1 ;  /* 0x000000011900780c */ /* 0x000fc60004f61670 */
[----:B------:R-:W-:Y:S01]  /*2bc0*/  HADD2.F32 R30, -RZ, R27.H0_H0 ;  /* 0x2000001bff1e7230 */ /* 0x000fe20000004100 */
[----:B------:R-:W-:-:S04]  /*2bd0*/  PRMT R27, RZ, 0x7610, R27 ;  /* 0x00007610ff1b7816 */ /* 0x000fc8000000001b */
[----:B------:R-:W-:-:S04]  /*2be0*/  FMUL R30, R30, R7 ;  /* 0x000000071e1e7220 */ /* 0x000fc80000400000 */
[----:B--2---:R-:W-:-:S05]  /*2bf0*/  FFMA R30, R79, R3, R30 ;  /* 0x000000034f1e7223 */ /* 0x004fca000000001e */
[----:B------:R-:W-:-:S05]  /*2c00*/  F2FP.SATFINITE.E5M2.F32.PACK_AB_MERGE_C R33, RZ, R30, RZ ;  /* 0x0000001eff21723e */ /* 0x000fca00048060ff */
[----:B------:R1:W-:Y:S01]  /*2c10*/  @!P5 STG.E.U8 desc[UR16][R8.64], R33 ;  /* 0x000000210800d986 */ /* 0x0003e2000c101110 */
[----:B------:R-:W-:Y:S05]  /*2c20*/  @P3 BRA `(.L_x_43) ;  /* 0x0000000000043947 */ /* 0x000fea0003800000 */
[----:B------:R2:W5:Y:S02]  /*2c30*/  LDG.E.U8 R27, desc[UR16][R12.64+0x1] ;  /* 0x000001100c1b7981 */ /* 0x000564000c1e1100 */
.L_x_43:
[----:B------:R-:W-:Y:S05]  /*2c40*/  BSYNC B1 ;  /* 0x0000000000017941 */ /* 0x000fea0003800000 */
.L_x_42:
[----:B-----5:R-:W-:Y:S01]  /*2c50*/  LOP3.LUT R27, R27, 0xff, RZ, 0xc0, !PT ;  /* 0x000000ff1b1b7812 */ /* 0x020fe200078ec0ff */
[----:B------:R-:W-:Y:S01]  /*2c60*/  BSSY B1, `(.L_x_44) ;  /* 0x0000012000017945 */ /* 0x000fe20003800000 */
[----:B------:R-:W-:Y:S02]  /*2c70*/  IADD3 R31, P5, R31, 0x8, RZ ;  /* 0x000000081f1f7810 */ /* 0x000fe40007fbe0ff */
[----:B------:R-:W-:Y:S02]  /*2c80*/  F2FP.F16.E5M2.UNPACK_B R27, R27 ;  /* 0x0000001bff1b723e */ /* 0x000fe400020004ff */
[----:B------:R-:W-:Y:S01]  /*2c90*/  ISETP.LT.OR P2, PT, R25, 0x9, !P2 ;  /* 0x000000091900780c */ /* 0x000fe20005741670 */
[----:B------:R-:W-:Y:S02]  /*2ca0*/  IMAD.X R29, RZ, RZ, R29, P5 ;  /* 0x000000ffff1d7224 */ /* 0x000fe400028e061d */
[----:B------:R-:W-:Y:S02]  /*2cb0*/  HADD2.F32 R28, -RZ, R27.H0_H0 ;  /* 0x2000001bff1c7230 */ /* 0x000fe40000004100 */
[----:B------:R-:W-:-:S04]  /*2cc0*/  IMAD.WIDE.U32 R22, R31, UR6, R22 ;  /* 0x000000061f167c25 */ /* 0x000fc8000f8e0016 */
[----:B------:R-:W-:Y:S01]  /*2cd0*/  FMUL R27, R28, R7 ;  /* 0x000000071c1b7220 */ /* 0x000fe20000400000 */
[----:B------:R-:W-:Y:S01]  /*2ce0*/  IMAD R28, R29, UR6, RZ ;  /* 0x000000061d1c7c24 */ /* 0x000fe2000f8e02ff */
[----:B------:R-:W-:Y:S02]  /*2cf0*/  IADD3 R22, P5, R22, UR10, RZ ;  /* 0x0000000a16167c10 */ /* 0x000fe4000ffbe0ff */
[----:B------:R-:W-:Y:S01]  /*2d00*/  FFMA R27, R80, R3, R27 ;  /* 0x00000003501b7223 */ /* 0x000fe2000000001b */
[----:B------:R-:W-:-:S04]  /*2d10*/  IMAD R31, R31, UR7, R28 ;  /* 0x000000071f1f7c24 */ /* 0x000fc8000f8e021c */
[----:B------:R-:W-:Y:S02]  /*2d20*/  F2FP.SATFINITE.E5M2.F32.PACK_AB_MERGE_C R29, RZ, R27, RZ ;  /* 0x0000001bff1d723e */ /* 0x000fe400048060ff */
[----:B------:R-:W-:Y:S02]  /*2d30*/  IADD3.X R23, R23, UR11, R31, P5, !PT ;  /* 0x0000000b17177c10 */ /* 0x000fe4000affe41f */
[----:B------:R-:W-:Y:S01]  /*2d40*/  PRMT R27, RZ, 0x7610, R27 ;  /* 0x00007610ff1b7816 */ /* 0x000fe2000000001b */
[----:B------:R3:W-:Y:S01]  /*2d50*/  @!P3 STG.E.U8 desc[UR16][R8.64+0x1], R29 ;  /* 0x0000011d0800b986 */ /* 0x0007e2000c101110 */
[----:B------:R-:W-:Y:S05]  /*2d60*/  @P2 BRA `(.L_x_45) ;  /* 0x0000000000042947 */ /* 0x000fea0003800000 */
[----:B------:R4:W5:Y:S02]  /*2d70*/  LDG.E.U8 R27, desc[UR16][R22.64] ;  /* 0x00000010161b7981 */ /* 0x000964000c1e1100 */
.L_x_45:
[----:B------:R-:W-:Y:S05]  /*2d80*/  BSYNC B1 ;  /* 0x0000000000017941 */ /* 0x000fea0003800000 */
.L_x_44:
[----:B-----5:R-:W-:Y:S01]  /*2d90*/  LOP3.LUT R27, R27, 0xff, RZ, 0xc0, !PT ;  /* 0x000000ff1b1b7812 */ /* 0x020fe200078ec0ff */
[----:B------:R-:W-:Y:S01]  /*2da0*/  BSSY B1, `(.L_x_46) ;  /* 0x000000b000017945 */ /* 0x000fe20003800000 */
[----:B------:R-:W-:Y:S02]  /*2db0*/  ISETP.LT.OR P1, PT, R25, 0x9, !P1 ;  /* 0x000000091900780c */ /* 0x000fe40004f21670 */
[----:B------:R-:W-:-:S05]  /*2dc0*/  F2FP.F16.E5M2.UNPACK_B R27, R27 ;  /* 0x0000001bff1b723e */ /* 0x000fca00020004ff */
[----:B------:R-:W-:Y:S01]  /*2dd0*/  HADD2.F32 R28, -RZ, R27.H0_H0 ;  /* 0x2000001bff1c7230 */ /* 0x000fe20000004100 */
[----:B------:R-:W-:-:S04]  /*2de0*/  PRMT R27, RZ, 0x7610, R27 ;  /* 0x00007610ff1b7816 */ /* 0x000fc8000000001b */
[----:B------:R-:W-:-:S04]  /*2df0*/  FMUL R28, R28, R7 ;  /* 0x000000071c1c7220 */ /* 0x000fc80000400000 */
[----:B------:R-:W-:-:S05]  /*2e00*/  FFMA R28, R77, R3, R28 ;  /* 0x000000034d1c7223 */ /* 0x000fca000000001c */
[----:B---3--:R-:W-:-:S05]  /*2e10*/  F2FP.SATFINITE.E5M2.F32.PACK_AB_MERGE_C R29, RZ, R28, RZ ;  /* 0x0000001cff1d723e */ /* 0x008fca00048060ff */
[----:B------:R3:W-:Y:S01]  /*2e20*/  @!P2 STG.E.U8 desc[UR16][R10.64], R29 ;  /* 0x0000001d0a00a986 */ /* 0x0007e2000c101110 */
[----:B------:R-:W-:Y:S05]  /*2e30*/  @P1 BRA `(.L_x_47) ;  /* 0x0000000000041947 */ /* 0x000fea0003800000 */
[----:B------:R0:W5:Y:S02]  /*2e40*/  LDG.E.U8 R27, desc[UR16][R22.64+0x1] ;  /* 0x00000110161b7981 */ /* 0x000164000c1e1100 */
.L_x_47:
[----:B------:R-:W-:Y:S05]  /*2e50*/  BSYNC B1 ;  /* 0x0000000000017941 */ /* 0x000fea0003800000 */
.L_x_46:
[----:B-----5:R-:W-:Y:S01]  /*2e60*/  LOP3.LUT R27, R27, 0xff, RZ, 0xc0, !PT ;  /* 0x000000ff1b1b7812 */ /* 0x020fe200078ec0ff */
[----:B------:R-:W-:Y:S01]  /*2e70*/  BSSY B1, `(.L_x_48) ;  /* 0x000000c000017945 */ /* 0x000fe20003800000 */
[----:B------:R-:W-:Y:S02]  /*2e80*/  ISETP.GE.AND P2, PT, R26, 0x9, PT ;  /* 0x000000091a00780c */ /* 0x000fe40003f46270 */
[----:B------:R-:W-:Y:S02]  /*2e90*/  F2FP.F16.E5M2.UNPACK_B R27, R27 ;  /* 0x0000001bff1b723e */ /* 0x000fe400020004ff */
[----:B------:R-:W-:-:S03]  /*2ea0*/  ISETP.LT.OR P3, PT, R25, 0x1, !P2 ;  /* 0x000000011900780c */ /* 0x000fc60005761670 */
[----:B------:R-:W-:-:S05]  /*2eb0*/  HADD2.F32 R28, -RZ, R27.H0_H0 ;  /* 0x2000001bff1c7230 */ /* 0x000fca0000004100 */
[----:B------:R-:W-:-:S04]  /*2ec0*/  FMUL R27, R28, R7 ;  /* 0x000000071c1b7220 */ /* 0x000fc80000400000 */
[----:B------:R-:W-:-:S05]  /*2ed0*/  FFMA R27, R78, R3, R27 ;  /* 0x000000034e1b7223 */ /* 0x000fca000000001b */
[----:B---3--:R-:W-:Y:S02]  /*2ee0*/  F2FP.SATFINITE.E5M2.F32.PACK_AB_MERGE_C R29, RZ, R27, RZ ;  /* 0x0000001bff1d723e */ /* 0x008fe400048060ff */
[----:B------:R-:W-:-:S03]  /*2ef0*/  PRMT R27, RZ, 0x7610, R27 ;  /* 0x00007610ff1b7816 */ /* 0x000fc6000000001b */
[----:B------:R3:W-:Y:S01]  /*2f00*/  @!P1 STG.E.U8 desc[UR16][R10.64+0x1], R29 ;  /* 0x0000011d0a009986 */ /* 0x0007e2000c101110 */
[----:B------:R-:W-:Y:S05]  /*2f10*/  @P3 BRA `(.L_x_49) ;  /* 0x0000000000043947 */ /* 0x000fea0003800000 */
[----:B------:R0:W5:Y:S02]  /*2f20*/  LDG.E.U8 R27, desc[UR16][R12.64+0x8] ;  /* 0x000008100c1b7981 */ /* 0x000164000c1e1100 */
.L_x_49:
[----:B------:R-:W-:Y:S05]  /*2f30*/  BSYNC B1 ;  /* 0x0000000000017941 */ /* 0x000fea0003800000 */
.L_x_48:
        /* <DEDUP_REMOVED lines=13> */
.L_x_51:
[----:B------:R-:W-:Y:S05]  /*3010*/  BSYNC B1 ;  /* 0x0000000000017941 */ /* 0x000fea0003800000 */
.L_x_50:
[----:B-----5:R-:W-:Y:S01]  /*3020*/  LOP3.LUT R27, R27, 0xff, RZ, 0xc0, !PT ;  /* 0x000000ff1b1b7812 */ /* 0x020fe200078ec0ff */
[----:B------:R-:W-:Y:S01]  /*3030*/  BSSY B1, `(.L_x_52) ;  /* 0x000000b000017945 */ /* 0x000fe20003800000 */
[----:B------:R-:W-:Y:S02]  /*3040*/  ISETP.LT.OR P2, PT, R25, 0x9, !P2 ;  /* 0x000000091900780c */ /* 0x000fe40005741670 */
[----:B------:R-:W-:-:S05]  /*3050*/  F2FP.F16.E5M2.UNPACK_B R27, R27 ;  /* 0x0000001bff1b723e */ /* 0x000fca00020004ff */
        /* <DEDUP_REMOVED lines=8> */
.L_x_53:
[----:B------:R-:W-:Y:S05]  /*30e0*/  BSYNC B1 ;  /* 0x0000000000017941 */ /* 0x000fea0003800000 */
.L_x_52:
        /* <DEDUP_REMOVED lines=12> */
.L_x_55:
[----:B------:R-:W-:Y:S05]  /*31b0*/  BSYNC B1 ;  /* 0x0000000000017941 */ /* 0x000fea0003800000 */
.L_x_54:
        /* <DEDUP_REMOVED lines=13> */
.L_x_57:
[----:B------:R-:W-:Y:S05]  /*3290*/  BSYNC B1 ;  /* 0x0000000000017941 */ /* 0x000fea0003800000 */
.L_x_56:
        /* <DEDUP_REMOVED lines=13> */
.L_x_59:
[----:B------:R-:W-:Y:S05]  /*3370*/  BSYNC B1 ;  /* 0x0000000000017941 */ /* 0x000fea0003800000 */
.L_x_58:
        /* <DEDUP_REMOVED lines=12> */
.L_x_61:
[----:B------:R-:W-:Y:S05]  /*3440*/  BSYNC B1 ;  /* 0x0000000000017941 */ /* 0x000fea0003800000 */
.L_x_60:
        /* <DEDUP_REMOVED lines=12> */
.L_x_63:
[----:B------:R-:W-:Y:S05]  /*3510*/  BSYNC B1 ;  /* 0x0000000000017941 */ /* 0x000fea0003800000 */
.L_x_62:
        /* <DEDUP_REMOVED lines=13> */
.L_x_65:
[----:B------:R-:W-:Y:S05]  /*35f0*/  BSYNC B1 ;  /* 0x0000000000017941 */ /* 0x000fea0003800000 */
.L_x_64:
        /* <DEDUP_REMOVED lines=13> */
.L_x_67:
[----:B------:R-:W-:Y:S05]  /*36d0*/  BSYNC B1 ;  /* 0x0000000000017941 */ /* 0x000fea0003800000 */
.L_x_66:
        /* <DEDUP_REMOVED lines=12> */
.L_x_69:
[----:B------:R-:W-:Y:S05]  /*37a0*/  BSYNC B1 ;  /* 0x0000000000017941 */ /* 0x000fea0003800000 */
.L_x_68:
        /* <DEDUP_REMOVED lines=12> */
.L_x_71:
[----:B------:R-:W-:Y:S05]  /*3870*/  BSYNC B1 ;  /* 0x0000000000017941 */ /* 0x000fea0003800000 */
.L_x_70:
        /* <DEDUP_REMOVED lines=13> */
.L_x_73:
[----:B------:R-:W-:Y:S05]  /*3950*/  BSYNC B1 ;  /* 0x0000000000017941 */ /* 0x000fea0003800000 */
.L_x_72:
        /* <DEDUP_REMOVED lines=13> */
.L_x_75:
[----:B------:R-:W-:Y:S05]  /*3a30*/  BSYNC B1 ;  /* 0x0000000000017941 */ /* 0x000fea0003800000 */
.L_x_74:
        /* <DEDUP_REMOVED lines=12> */
.L_x_77:
[----:B------:R-:W-:Y:S05]  /*3b00*/  BSYNC B1 ;  /* 0x0000000000017941 */ /* 0x000fea0003800000 */
.L_x_76:
        /* <DEDUP_REMOVED lines=12> */
.L_x_79:
[----:B------:R-:W-:Y:S05]  /*3bd0*/  BSYNC B1 ;  /* 0x0000000000017941 */ /* 0x000fea0003800000 */
.L_x_78:
        /* <DEDUP_REMOVED lines=13> */
.L_x_81:
[----:B------:R-:W-:Y:S05]  /*3cb0*/  BSYNC B1 ;  /* 0x0000000000017941 */ /* 0x000fea0003800000 */
.L_x_80:
        /* <DEDUP_REMOVED lines=13> */
.L_x_83:
[----:B------:R-:W-:Y:S05]  /*3d90*/  BSYNC B1 ;  /* 0x0000000000017941 */ /* 0x000fea0003800000 */
.L_x_82:
        /* <DEDUP_REMOVED lines=12> */
.L_x_85:
[----:B------:R-:W-:Y:S05]  /*3e60*/  BSYNC B1 ;  /* 0x0000000000017941 */ /* 0x000fea0003800000 */
.L_x_84:
        /* <DEDUP_REMOVED lines=12> */
.L_x_87:
[----:B------:R-:W-:Y:S05]  /*3f30*/  BSYNC B1 ;  /* 0x0000000000017941 */ /* 0x000fea0003800000 */
.L_x_86:
        /* <DEDUP_REMOVED lines=13> */
.L_x_89:
[----:B------:R-:W-:Y:S05]  /*4010*/  BSYNC B1 ;  /* 0x0000000000017941 */ /* 0x000fea0003800000 */
.L_x_88:
[----:B-----5:R-:W-:Y:S01]  /*4020*/  LOP3.LUT R27, R27, 0xff, RZ, 0xc0, !PT ;  /* 0x000000ff1b1b7812 */ /* 0x020fe200078ec0ff */
[----:B------:R-:W-:Y:S01]  /*4030*/  BSSY B1, `(.L_x_90) ;  /* 0x000000c000017945 */ /* 0x000fe20003800000 */
[----:B------:R-:W-:Y:S02]  /*4040*/  ISETP.GE.AND P1, PT, R26, 0x32, PT ;  /* 0x000000321a00780c */ /* 0x000fe40003f26270 */
[----:B------:R-:W-:Y:S02]  /*4050*/  F2FP.F16.E5M2.UNPACK_B R27, R27 ;  /* 0x0000001bff1b723e */ /* 0x000fe400020004ff */
[----:B------:R-:W-:-:S03]  /*4060*/  ISETP.LT.OR P5, PT, R25, 0x1, !P1 ;  /* 0x000000011900780c */ /* 0x000fc60004fa1670 */
[----:B------:R-:W-:-:S05]  /*4070*/  HADD2.F32 R28, -RZ, R27.H0_H0 ;  /* 0x2000001bff1c7230 */ /* 0x000fca0000004100 */
[----:B------:R-:W-:-:S04]  /*4080*/  FMUL R28, R28, R7 ;  /* 0x000000071c1c7220 */ /* 0x000fc80000400000 */
[----:B------:R-:W-:Y:S01]  /*4090*/  FFMA R28, R21, R3, R28 ;  /* 0x00000003151c7223 */ /* 0x000fe2000000001c */
[----:B------:R-:W-:-:S04]  /*40a0*/  PRMT R21, RZ, 0x7610, R21 ;  /* 0x00007610ff157816 */ /* 0x000fc80000000015 */
[----:B------:R-:W-:-:S05]  /*40b0*/  F2FP.SATFINITE.E5M2.F32.PACK_AB_MERGE_C R27, RZ, R28, RZ ;  /* 0x0000001cff1b723e */ /* 0x000fca00048060ff */
[----:B------:R0:W-:Y:S01]  /*40c0*/  @!P3 STG.E.U8 desc[UR16][R8.64+0x30], R27 ;  /* 0x0000301b0800b986 */ /* 0x0001e2000c101110 */
[----:B------:R-:W-:Y:S05]  /*40d0*/  @P5 BRA `(.L_x_91) ;  /* 0x0000000000045947 */ /* 0x000fea0003800000 */
[----:B------:R0:W5:Y:S02]  /*40e0*/  LDG.E.U8 R21, desc[UR16][R12.64+0x31] ;  /* 0x000031100c157981 */ /* 0x000164000c1e1100 */
.L_x_91:
[----:B------:R-:W-:Y:S05]  /*40f0*/  BSYNC B1 ;  /* 0x0000000000017941 */ /* 0x000fea0003800000 */
.L_x_90:
[----:B-----5:R-:W-:Y:S01]  /*4100*/  LOP3.LUT R21, R21, 0xff, RZ, 0xc0, !PT ;  /* 0x000000ff15157812 */ /* 0x020fe200078ec0ff */
[----:B------:R-:W-:Y:S01]  /*4110*/  BSSY B1, `(.L_x_92) ;  /* 0x000000b000017945 */ /* 0x000fe20003800000 */
[----:B------:R-:W-:Y:S02]  /*4120*/  ISETP.LT.OR P2, PT, R25, 0x9, !P2 ;  /* 0x000000091900780c */ /* 0x000fe40005741670 */
[----:B------:R-:W-:-:S05]  /*4130*/  F2FP.F16.E5M2.UNPACK_B R21, R21 ;  /* 0x00000015ff15723e */ /* 0x000fca00020004ff */
        /* <DEDUP_REMOVED lines=8> */
.L_x_93:
[----:B------:R-:W-:Y:S05]  /*41c0*/  BSYNC B1 ;  /* 0x0000000000017941 */ /* 0x000fea0003800000 */
.L_x_92:
        /* <DEDUP_REMOVED lines=8> */
[----:B0-----:R-:W-:-:S05]  /*4250*/  F2FP.SATFINITE.E5M2.F32.PACK_AB_MERGE_C R21, RZ, R20, RZ ;  /* 0x00000014ff15723e */ /* 0x001fca00048060ff */
[----:B------:R0:W-:Y:S01]  /*4260*/  @!P2 STG.E.U8 desc[UR16][R10.64+0x30], R21 ;  /* 0x000030150a00a986 */ /* 0x0001e2000c101110 */
[----:B------:R-:W-:Y:S05]  /*4270*/  @P1 BRA `(.L_x_95) ;  /* 0x0000000000041947 */ /* 0x000fea0003800000 */
[----:B------:R0:W5:Y:S02]  /*4280*/  LDG.E.U8 R19, desc[UR16][R22.64+0x31] ;  /* 0x0000311016137981 */ /* 0x000164000c1e1100 */
.L_x_95:
[----:B------:R-:W-:Y:S05]  /*4290*/  BSYNC B1 ;  /* 0x0000000000017941 */ /* 0x000fea0003800000 */
.L_x_94:
        /* <DEDUP_REMOVED lines=13> */
.L_x_97:
[----:B------:R-:W-:Y:S05]  /*4370*/  BSYNC B1 ;  /* 0x0000000000017941 */ /* 0x000fea0003800000 */
.L_x_96:
        /* <DEDUP_REMOVED lines=13> */
.L_x_99:
[----:B------:R-:W-:Y:S05]  /*4450*/  BSYNC B1 ;  /* 0x0000000000017941 */ /* 0x000fea0003800000 */
.L_x_98:
[----:B-----5:R-:W-:Y:S01]  /*4460*/  LOP3.LUT R17, R17, 0xff, RZ, 0xc0, !PT ;  /* 0x000000ff11117812 */ /* 0x020fe200078ec0ff */
[----:B------:R-:W-:Y:S01]  /*4470*/  BSSY B1, `(.L_x_100) ;  /* 0x000000b000017945 */ /* 0x000fe20003800000 */
[----:B------:R-:W-:Y:S02]  /*4480*/  ISETP.LT.OR P2, PT, R25, 0x9, !P2 ;  /* 0x000000091900780c */ /* 0x000fe40005741670 */
[----:B------:R-:W-:-:S05]  /*4490*/  F2FP.F16.E5M2.UNPACK_B R17, R17 ;  /* 0x00000011ff11723e */ /* 0x000fca00020004ff */
[----:B0-2---:R-:W-:-:S05]  /*44a0*/  HADD2.F32 R12, -RZ, R17.H0_H0 ;  /* 0x20000011ff0c7230 */ /* 0x005fca0000004100 */
[----:B------:R-:W-:Y:S01]  /*44b0*/  FMUL R13, R12, R7 ;  /* 0x000000070c0d7220 */ /* 0x000fe20000400000 */
[----:B------:R-:W-:-:S03]  /*44c0*/  PRMT R12, RZ, 0x7610, R12 ;  /* 0x00007610ff0c7816 */ /* 0x000fc6000000000c */
[----:B------:R-:W-:-:S05]  /*44d0*/  FFMA R13, R16, R3, R13 ;  /* 0x00000003100d7223 */ /* 0x000fca000000000d */
[----:B------:R-:W-:-:S05]  /*44e0*/  F2FP.SATFINITE.E5M2.F32.PACK_AB_MERGE_C R13, RZ, R13, RZ ;  /* 0x0000000dff0d723e */ /* 0x000fca00048060ff */
[----:B------:R0:W-:Y:S01]  /*44f0*/  @!P5 STG.E.U8 desc[UR16][R8.64+0x39], R13 ;  /* 0x0000390d0800d986 */ /* 0x0001e2000c101110 */
[----:B------:R-:W-:Y:S05]  /*4500*/  @P2 BRA `(.L_x_101) ;  /* 0x0000000000042947 */ /* 0x000fea0003800000 */
[----:B------:R2:W5:Y:S02]  /*4510*/  LDG.E.U8 R12, desc[UR16][R22.64+0x38] ;  /* 0x00003810160c7981 */ /* 0x000564000c1e1100 */
.L_x_101:
[----:B------:R-:W-:Y:S05]  /*4520*/  BSYNC B1 ;  /* 0x0000000000017941 */ /* 0x000fea0003800000 */
.L_x_100:
[----:B-----5:R-:W-:Y:S01]  /*4530*/  LOP3.LUT R12, R12, 0xff, RZ, 0xc0, !PT ;  /* 0x000000ff0c0c7812 */ /* 0x020fe200078ec0ff */
[----:B------:R-:W-:Y:S01]  /*4540*/  BSSY B1, `(.L_x_102) ;  /* 0x000000b000017945 */ /* 0x000fe20003800000 */
[----:B------:R-:W-:Y:S02]  /*4550*/  ISETP.LT.OR P1, PT, R25, 0x9, !P1 ;  /* 0x000000091900780c */ /* 0x000fe40004f21670 */
[----:B------:R-:W-:Y:S02]  /*4560*/  F2FP.F16.E5M2.UNPACK_B R12, R12 ;  /* 0x0000000cff0c723e */ /* 0x000fe400020004ff */
[----:B01----:R-:W-:-:S03]  /*4570*/  PRMT R8, RZ, 0x7610, R8 ;  /* 0x00007610ff087816 */ /* 0x003fc60000000008 */
[----:B------:R-:W-:-:S05]  /*4580*/  HADD2.F32 R12, -RZ, R12.H0_H0 ;  /* 0x2000000cff0c7230 */ /* 0x000fca0000004100 */
[----:B------:R-:W-:-:S04]  /*4590*/  FMUL R12, R12, R7 ;  /* 0x000000070c0c7220 */ /* 0x000fc80000400000 */
[----:B------:R-:W-:-:S05]  /*45a0*/  FFMA R12, R15, R3, R12 ;  /* 0x000000030f0c7223 */ /* 0x000fca000000000c */
[----:B------:R-:W-:-:S05]  /*45b0*/  F2FP.SATFINITE.E5M2.F32.PACK_AB_MERGE_C R9, RZ, R12, RZ ;  /* 0x0000000cff09723e */ /* 0x000fca00048060ff */
[----:B------:R0:W-:Y:S01]  /*45c0*/  @!P2 STG.E.U8 desc[UR16][R10.64+0x38], R9 ;  /* 0x000038090a00a986 */ /* 0x0001e2000c101110 */
[----:B------:R-:W-:Y:S05]  /*45d0*/  @P1 BRA `(.L_x_103) ;  /* 0x0000000000041947 */ /* 0x000fea0003800000 */
[----:B------:R1:W5:Y:S02]  /*45e0*/  LDG.E.U8 R8, desc[UR16][R22.64+0x39] ;  /* 0x0000391016087981 */ /* 0x000364000c1e1100 */
.L_x_103:
[----:B------:R-:W-:Y:S05]  /*45f0*/  BSYNC B1 ;  /* 0x0000000000017941 */ /* 0x000fea0003800000 */
.L_x_102:
[----:B------:R-:W-:Y:S05]  /*4600*/  @P1 BRA `(.L_x_104) ;  /* 0x0000000800601947 */ /* 0x000fea0003800000 */
[----:B-----5:R-:W-:-:S04]  /*4610*/  LOP3.LUT R8, R8, 0xff, RZ, 0xc0, !PT ;  /* 0x000000ff08087812 */ /* 0x020fc800078ec0ff */
[----:B------:R-:W-:-:S05]  /*4620*/  F2FP.F16.E5M2.UNPACK_B R8, R8 ;  /* 0x00000008ff08723e */ /* 0x000fca00020004ff */
[----:B------:R-:W-:-:S05]  /*4630*/  HADD2.F32 R8, -RZ, R8.H0_H0 ;  /* 0x20000008ff087230 */ /* 0x000fca0000004100 */
[----:B0-----:R-:W-:-:S04]  /*4640*/  FMUL R9, R8, R7 ;  /* 0x0000000708097220 */ /* 0x001fc80000400000 */
[----:B------:R-:W-:-:S05]  /*4650*/  FFMA R9, R14, R3, R9 ;  /* 0x000000030e097223 */ /* 0x000fca0000000009 */
[----:B------:R-:W-:-:S05]  /*4660*/  F2FP.SATFINITE.E5M2.F32.PACK_AB_MERGE_C R9, RZ, R9, RZ ;  /* 0x00000009ff09723e */ /* 0x000fca00048060ff */
[----:B------:R0:W-:Y:S01]  /*4670*/  STG.E.U8 desc[UR16][R10.64+0x39], R9 ;  /* 0x000039090a007986 */ /* 0x0001e2000c101110 */
[----:B------:R-:W-:Y:S05]  /*4680*/  BRA `(.L_x_104) ;  /* 0x0000000800407947 */ /* 0x000fea0003800000 */
.L_x_39:
[----:B------:R-:W-:Y:S01]  /*4690*/  ISETP.GE.AND P1, PT, R26, 0x2, PT ;  /* 0x000000021a00780c */ /* 0x000fe20003f26270 */
[-C--:B--2---:R-:W-:Y:S01]  /*46a0*/  FMUL R80, R80, R3.reuse ;  /* 0x0000000350507220 */ /* 0x084fe20000400000 */
[----:B------:R-:W-:Y:S01]  /*46b0*/  ISETP.GE.AND P3, PT, R26, 0x1, PT ;  /* 0x000000011a00780c */ /* 0x000fe20003f66270 */
[-C--:B------:R-:W-:Y:S01]  /*46c0*/  FMUL R79, R79, R3.reuse ;  /* 0x000000034f4f7220 */ /* 0x080fe20000400000 */
[----:B------:R-:W-:Y:S01]  /*46d0*/  ISETP.LT.OR P5, PT, R25, 0x1, !P1 ;  /* 0x000000011900780c */ /* 0x000fe20004fa1670 */
[-C--:B------:R-:W-:Y:S01]  /*46e0*/  FMUL R77, R77, R3.reuse ;  /* 0x000000034d4d7220 */ /* 0x080fe20000400000 */
[C---:B------:R-:W-:Y:S01]  /*46f0*/  ISETP.LT.OR P2, PT, R25.reuse, 0x1, !P3 ;  /* 0x000000011900780c */ /* 0x040fe20005f41670 */
[-C--:B------:R-:W-:Y:S01]  /*4700*/  FMUL R78, R78, R3.reuse ;  /* 0x000000034e4e7220 */ /* 0x080fe20000400000 */
[----:B------:R-:W-:Y:S01]  /*4710*/  ISETP.LT.OR P3, PT, R25, 0x9, !P3 ;  /* 0x000000091900780c */ /* 0x000fe20005f61670 */
[-C--:B------:R-:W-:Y:S01]  /*4720*/  FMUL R75, R75, R3.reuse ;  /* 0x000000034b4b7220 */ /* 0x080fe20000400000 */
[----:B------:R-:W-:Y:S01]  /*4730*/  F2FP.SATFINITE.E5M2.F32.PACK_AB_MERGE_C R13, RZ, R80, RZ ;  /* 0x00000050ff0d723e */ /* 0x000fe200048060ff */
[----:B------:R-:W-:Y:S01]  /*4740*/  FMUL R76, R76, R3 ;  /* 0x000000034c4c7220 */ /* 0x000fe20000400000 */
[----:B------:R-:W-:Y:S01]  /*4750*/  F2FP.SATFINITE.E5M2.F32.PACK_AB_MERGE_C R79, RZ, R79, RZ ;  /* 0x0000004fff4f723e */ /* 0x000fe200048060ff */
[----:B------:R-:W-:Y:S01]  /*4760*/  FMUL R73, R73, R3 ;  /* 0x0000000349497220 */ /* 0x000fe20000400000 */
[----:B------:R-:W-:Y:S01]  /*4770*/  F2FP.SATFINITE.E5M2.F32.PACK_AB_MERGE_C R77, RZ, R77, RZ ;  /* 0x0000004dff4d723e */ /* 0x000fe200048060ff */
[-C--:B------:R-:W-:Y:S01]  /*4780*/  FMUL R74, R74, R3.reuse ;  /* 0x000000034a4a7220 */ /* 0x080fe20000400000 */
[C---:B------:R-:W-:Y:S01]  /*4790*/  ISETP.LT.OR P1, PT, R25.reuse, 0x9, !P1 ;  /* 0x000000091900780c */ /* 0x040fe20004f21670 */
[----:B------:R0:W-:Y:S01]  /*47a0*/  @!P5 STG.E.U8 desc[UR16][R8.64+0x1], R13 ;  /* 0x0000010d0800d986 */ /* 0x0001e2000c101110 */
[----:B------:R-:W-:Y:S01]  /*47b0*/  ISETP.GE.AND P5, PT, R26, 0x9, PT ;  /* 0x000000091a00780c */ /* 0x000fe20003fa6270 */
[----:B------:R-:W-:Y:S01]  /*47c0*/  FMUL R72, R72, R3 ;  /* 0x0000000348487220 */ /* 0x000fe20000400000 */
[----:B------:R-:W-:Y:S01]  /*47d0*/  F2FP.SATFINITE.E5M2.F32.PACK_AB_MERGE_C R75, RZ, R75, RZ ;  /* 0x0000004bff4b723e */ /* 0x000fe200048060ff */
[----:B------:R-:W-:Y:S01]  /*47e0*/  @!P2 STG.E.U8 desc[UR16][R8.64], R79 ;  /* 0x0000004f0800a986 */ /* 0x000fe2000c101110 */
[----:B------:R-:W-:Y:S01]  /*47f0*/  ISETP.GE.AND P2, PT, R26, 0xa, PT ;  /* 0x0000000a1a00780c */ /* 0x000fe20003f46270 */
[-C--:B------:R-:W-:Y:S01]  /*4800*/  FMUL R70, R70, R3.reuse ;  /* 0x0000000346467220 */ /* 0x080fe20000400000 */
[----:B------:R-:W-:Y:S01]  /*4810*/  F2FP.SATFINITE.E5M2.F32.PACK_AB_MERGE_C R23, RZ, R76, RZ ;  /* 0x0000004cff17723e */ /* 0x000fe200048060ff */
[----:B------:R-:W-:Y:S01]  /*4820*/  @!P3 STG.E.U8 desc[UR16][R10.64], R77 ;  /* 0x0000004d0a00b986 */ /* 0x000fe2000c101110 */
[----:B------:R-:W-:Y:S01]  /*4830*/  ISETP.LT.OR P3, PT, R25, 0x1, !P5 ;  /* 0x000000011900780c */ /* 0x000fe20006f61670 */
[-C--:B------:R-:W-:Y:S01]  /*4840*/  FMUL R69, R69, R3.reuse ;  /* 0x0000000345457220 */ /* 0x080fe20000400000 */
[C---:B------:R-:W-:Y:S01]  /*4850*/  ISETP.LT.OR P6, PT, R25.reuse, 0x1, !P2 ;  /* 0x000000011900780c */ /* 0x040fe200057c1670 */
[-C--:B------:R-:W-:Y:S01]  /*4860*/  FMUL R68, R68, R3.reuse ;  /* 0x0000000344447220 */ /* 0x080fe20000400000 */
[----:B------:R-:W-:Y:S01]  /*4870*/  ISETP.LT.OR P5, PT, R25, 0x9, !P5 ;  /* 0x000000091900780c */ /* 0x000fe20006fa1670 */
[-C--:B------:R-:W-:Y:S01]  /*4880*/  FMUL R67, R67, R3.reuse ;  /* 0x0000000343437220 */ /* 0x080fe20000400000 */
[----:B0-----:R-:W-:Y:S01]  /*4890*/  F2FP.SATFINITE.E5M2.F32.PACK_AB_MERGE_C R13, RZ, R78, RZ ;  /* 0x0000004eff0d723e */ /* 0x001fe200048060ff */
[----:B------:R-:W-:Y:S01]  /*48a0*/  FMUL R66, R66, R3 ;  /* 0x0000000342427220 */ /* 0x000fe20000400000 */
[----:B------:R-:W-:Y:S01]  /*48b0*/  F2FP.SATFINITE.E5M2.F32.PACK_AB_MERGE_C R73, RZ, R73, RZ ;  /* 0x00000049ff49723e */ /* 0x000fe200048060ff */
[-C--:B------:R-:W-:Y:S01]  /*48c0*/  FMUL R65, R65, R3.reuse ;  /* 0x0000000341417220 */ /* 0x080fe20000400000 */
[C---:B------:R-:W-:Y:S01]  /*48d0*/  ISETP.LT.OR P2, PT, R25.reuse, 0x9, !P2 ;  /* 0x000000091900780c */ /* 0x040fe20005741670 */
[----:B------:R0:W-:Y:S01]  /*48e0*/  @!P1 STG.E.U8 desc[UR16][R10.64+0x1], R13 ;  /* 0x0000010d0a009986 */ /* 0x0001e2000c101110 */
[----:B------:R-:W-:Y:S01]  /*48f0*/  ISETP.GE.AND P1, PT, R26, 0x12, PT ;  /* 0x000000121a00780c */ /* 0x000fe20003f26270 */
[-C--:B------:R-:W-:Y:S01]  /*4900*/  FMUL R64, R64, R3.reuse ;  /* 0x0000000340407220 */ /* 0x080fe20000400000 */
[----:B------:R-:W-:Y:S01]  /*4910*/  F2FP.SATFINITE.E5M2.F32.PACK_AB_MERGE_C R27, RZ, R70, RZ ;  /* 0x00000046ff1b723e */ /* 0x000fe200048060ff */
[----:B------:R-:W-:Y:S01]  /*4920*/  @!P3 STG.E.U8 desc[UR16][R8.64+0x8], R75 ;  /* 0x0000084b0800b986 */ /* 0x000fe2000c101110 */
[----:B------:R-:W-:Y:S01]  /*4930*/  ISETP.GE.AND P3, PT, R26, 0x11, PT ;  /* 0x000000111a00780c */ /* 0x000fe20003f66270 */
[----:B------:R-:W-:Y:S01]  /*4940*/  FMUL R62, R62, R3 ;  /* 0x000000033e3e7220 */ /* 0x000fe20000400000 */
[----:B------:R-:W-:Y:S01]  /*4950*/  F2FP.SATFINITE.E5M2.F32.PACK_AB_MERGE_C R69, RZ, R69, RZ ;  /* 0x00000045ff45723e */ /* 0x000fe200048060ff */
[----:B------:R1:W-:Y:S01]  /*4960*/  @!P6 STG.E.U8 desc[UR16][R8.64+0x9], R23 ;  /* 0x000009170800e986 */ /* 0x0003e2000c101110 */
[----:B------:R-:W-:Y:S01]  /*4970*/  ISETP.LT.OR P6, PT, R25, 0x1, !P1 ;  /* 0x000000011900780c */ /* 0x000fe20004fc1670 */
[-C--:B------:R-:W-:Y:S01]  /*4980*/  FMUL R63, R63, R3.reuse ;  /* 0x000000033f3f7220 */ /* 0x080fe20000400000 */
[C---:B------:R-:W-:Y:S01]  /*4990*/  ISETP.LT.OR P1, PT, R25.reuse, 0x9, !P1 ;  /* 0x000000091900780c */ /* 0x040fe20004f21670 */
[----:B------:R-:W-:Y:S01]  /*49a0*/  @!P5 STG.E.U8 desc[UR16][R10.64+0x8], R73 ;  /* 0x000008490a00d986 */ /* 0x000fe2000c101110 */
[----:B------:R-:W-:Y:S01]  /*49b0*/  ISETP.LT.OR P5, PT, R25, 0x1, !P3 ;  /* 0x000000011900780c */ /* 0x000fe20005fa1670 */
[-C--:B------:R-:W-:Y:S01]  /*49c0*/  FMUL R61, R61, R3.reuse ;  /* 0x000000033d3d7220 */ /* 0x080fe20000400000 */
[----:B------:R-:W-:Y:S01]  /*49d0*/  ISETP.LT.OR P3, PT, R25, 0x9, !P3 ;  /* 0x000000091900780c */ /* 0x000fe20005f61670 */
[-C--:B------:R-:W-:Y:S01]  /*49e0*/  FMUL R60, R60, R3.reuse ;  /* 0x000000033c3c7220 */ /* 0x080fe20000400000 */
[----:B0-----:R-:W-:Y:S01]  /*49f0*/  F2FP.SATFINITE.E5M2.F32.PACK_AB_MERGE_C R13, RZ, R74, RZ ;  /* 0x0000004aff0d723e */ /* 0x001fe200048060ff */
[----:B------:R-:W-:Y:S01]  /*4a00*/  FMUL R58, R58, R3 ;  /* 0x000000033a3a7220 */ /* 0x000fe20000400000 */
[----:B------:R-:W-:Y:S01]  /*4a10*/  F2FP.SATFINITE.E5M2.F32.PACK_AB_MERGE_C R67, RZ, R67, RZ ;  /* 0x00000043ff43723e */ /* 0x000fe200048060ff */
[-C--:B------:R-:W-:Y:S01]  /*4a20*/  FMUL R59, R59, R3.reuse ;  /* 0x000000033b3b7220 */ /* 0x080fe20000400000 */
[----:B-1----:R-:W-:Y:S01]  /*4a30*/  F2FP.SATFINITE.E5M2.F32.PACK_AB_MERGE_C R23, RZ, R72, RZ ;  /* 0x00000048ff17723e */ /* 0x002fe200048060ff */
[----:B------:R0:W-:Y:S01]  /*4a40*/  @!P2 STG.E.U8 desc[UR16][R10.64+0x9], R13 ;  /* 0x0000090d0a00a986 */ /* 0x0001e2000c101110 */
[C---:B------:R-:W-:Y:S01]  /*4a50*/  ISETP.GE.AND P2, PT, R26.reuse, 0x1a, PT ;  /* 0x0000001a1a00780c */ /* 0x040fe20003f46270 */
[----:B------:R-:W-:Y:S01]  /*4a60*/  FMUL R57, R57, R3 ;  /* 0x0000000339397220 */ /* 0x000fe20000400000 */
[----:B------:R-:W-:Y:S01]  /*4a70*/  F2FP.SATFINITE.E5M2.F32.PACK_AB_MERGE_C R65, RZ, R65, RZ ;  /* 0x00000041ff41723e */ /* 0x000fe200048060ff */
[----:B------:R1:W-:Y:S01]  /*4a80*/  @!P5 STG.E.U8 desc[UR16][R8.64+0x10], R23 ;  /* 0x000010170800d986 */ /* 0x0003e2000c101110 */
[----:B------:R-:W-:Y:S01]  /*4a90*/  ISETP.GE.AND P5, PT, R26, 0x19, PT ;  /* 0x000000191a00780c */ /* 0x000fe20003fa6270 */
[----:B------:R-:W-:Y:S01]  /*4aa0*/  FMUL R56, R56, R3 ;  /* 0x0000000338387220 */ /* 0x000fe20000400000 */
[----:B------:R-:W-:Y:S01]  /*4ab0*/  F2FP.SATFINITE.E5M2.F32.PACK_AB_MERGE_C R63, RZ, R63, RZ ;  /* 0x0000003fff3f723e */ /* 0x000fe200048060ff */
[----:B------:R-:W-:Y:S01]  /*4ac0*/  @!P6 STG.E.U8 desc[UR16][R8.64+0x11], R27 ;  /* 0x0000111b0800e986 */ /* 0x000fe2000c101110 */
[----:B------:R-:W-:Y:S01]  /*4ad0*/  ISETP.LT.OR P6, PT, R25, 0x1, !P2 ;  /* 0x000000011900780c */ /* 0x000fe200057c1670 */
[-C--:B------:R-:W-:Y:S01]  /*4ae0*/  FMUL R21, R21, R3.reuse ;  /* 0x0000000315157220 */ /* 0x080fe20000400000 */
[C---:B------:R-:W-:Y:S01]  /*4af0*/  ISETP.LT.OR P2, PT, R25.reuse, 0x9, !P2 ;  /* 0x000000091900780c */ /* 0x040fe20005741670 */
[----:B------:R-:W-:Y:S01]  /*4b00*/  @!P3 STG.E.U8 desc[UR16][R10.64+0x10], R69 ;  /* 0x000010450a00b986 */ /* 0x000fe2000c101110 */
[C---:B------:R-:W-:Y:S01]  /*4b10*/  ISETP.LT.OR P3, PT, R25.reuse, 0x1, !P5 ;  /* 0x000000011900780c */ /* 0x040fe20006f61670 */
[-C--:B------:R-:W-:Y:S01]  /*4b20*/  FMUL R20, R20, R3.reuse ;  /* 0x0000000314147220 */ /* 0x080fe20000400000 */
[----:B------:R-:W-:Y:S01]  /*4b30*/  ISETP.LT.OR P5, PT, R25, 0x9, !P5 ;  /* 0x000000091900780c */ /* 0x000fe20006fa1670 */
[-C--:B------:R-:W-:Y:S01]  /*4b40*/  FMUL R19, R19, R3.reuse ;  /* 0x0000000313137220 */ /* 0x080fe20000400000 */
[----:B0-----:R-:W-:Y:S01]  /*4b50*/  F2FP.SATFINITE.E5M2.F32.PACK_AB_MERGE_C R13, RZ, R68, RZ ;  /* 0x00000044ff0d723e */ /* 0x001fe200048060ff */
[-C--:B------:R-:W-:Y:S01]  /*4b60*/  FMUL R18, R18, R3.reuse ;  /* 0x0000000312127220 */ /* 0x080fe20000400000 */
[----:B-1----:R-:W-:Y:S01]  /*4b70*/  F2FP.SATFINITE.E5M2.F32.PACK_AB_MERGE_C R23, RZ, R66, RZ ;  /* 0x00000042ff17723e */ /* 0x002fe200048060ff */
[----:B------:R-:W-:Y:S01]  /*4b80*/  FMUL R17, R17, R3 ;  /* 0x0000000311117220 */ /* 0x000fe20000400000 */
[----:B------:R-:W-:Y:S01]  /*4b90*/  F2FP.SATFINITE.E5M2.F32.PACK_AB_MERGE_C R61, RZ, R61, RZ ;  /* 0x0000003dff3d723e */ /* 0x000fe200048060ff */
[----:B------:R0:W-:Y:S01]  /*4ba0*/  @!P1 STG.E.U8 desc[UR16][R10.64+0x11], R13 ;  /* 0x0000110d0a009986 */ /* 0x0001e2000c101110 */
[----:B------:R-:W-:Y:S01]  /*4bb0*/  ISETP.GE.AND P1, PT, R26, 0x22, PT ;  /* 0x000000221a00780c */ /* 0x000fe20003f26270 */
[----:B------:R-:W-:Y:S01]  /*4bc0*/  FMUL R16, R16, R3 ;  /* 0x0000000310107220 */ /* 0x000fe20000400000 */
[----:B------:R-:W-:Y:S01]  /*4bd0*/  F2FP.SATFINITE.E5M2.F32.PACK_AB_MERGE_C R59, RZ, R59, RZ ;  /* 0x0000003bff3b723e */ /* 0x000fe200048060ff */
[----:B------:R-:W-:Y:S01]  /*4be0*/  @!P3 STG.E.U8 desc[UR16][R8.64+0x18], R67 ;  /* 0x000018430800b986 */ /* 0x000fe2000c101110 */
[----:B------:R-:W-:Y:S01]  /*4bf0*/  ISETP.GE.AND P3, PT, R26, 0x21, PT ;  /* 0x000000211a00780c */ /* 0x000fe20003f66270 */
[----:B------:R-:W-:Y:S01]  /*4c00*/  FMUL R15, R15, R3 ;  /* 0x000000030f0f7220 */ /* 0x000fe20000400000 */
[----:B------:R-:W-:Y:S01]  /*4c10*/  F2FP.SATFINITE.E5M2.F32.PACK_AB_MERGE_C R57, RZ, R57, RZ ;  /* 0x00000039ff39723e */ /* 0x000fe200048060ff */
[----:B------:R1:W-:Y:S01]  /*4c20*/  @!P6 STG.E.U8 desc[UR16][R8.64+0x19], R23 ;  /* 0x000019170800e986 */ /* 0x0003e2000c101110 */
[C---:B------:R-:W-:Y:S01]  /*4c30*/  ISETP.LT.OR P6, PT, R25.reuse, 0x1, !P3 ;  /* 0x000000011900780c */ /* 0x040fe20005fc1670 */
[----:B------:R-:W-:Y:S01]  /*4c40*/  FMUL R14, R14, R3 ;  /* 0x000000030e0e7220 */ /* 0x000fe20000400000 */
[C---:B------:R-:W-:Y:S01]  /*4c50*/  ISETP.LT.OR P3, PT, R25.reuse, 0x9, !P3 ;  /* 0x000000091900780c */ /* 0x040fe20005f61670 */
[----:B------:R-:W-:Y:S01]  /*4c60*/  @!P5 STG.E.U8 desc[UR16][R10.64+0x18], R65 ;  /* 0x000018410a00d986 */ /* 0x000fe2000c101110 */
[----:B------:R-:W-:-:S02]  /*4c70*/  ISETP.LT.OR P5, PT, R25, 0x1, !P1 ;  /* 0x000000011900780c */ /* 0x000fc40004fa1670 */
[----:B0-----:R-:W-:Y:S02]  /*4c80*/  F2FP.SATFINITE.E5M2.F32.PACK_AB_MERGE_C R13, RZ, R64, RZ ;  /* 0x00000040ff0d723e */ /* 0x001fe400048060ff */
[----:B------:R-:W-:Y:S02]  /*4c90*/  ISETP.LT.OR P1, PT, R25, 0x9, !P1 ;  /* 0x000000091900780c */ /* 0x000fe40004f21670 */
[----:B------:R-:W-:Y:S01]  /*4ca0*/  F2FP.SATFINITE.E5M2.F32.PACK_AB_MERGE_C R21, RZ, R21, RZ ;  /* 0x00000015ff15723e */ /* 0x000fe200048060ff */
[----:B------:R0:W-:Y:S01]  /*4cb0*/  @!P2 STG.E.U8 desc[UR16][R10.64+0x19], R13 ;  /* 0x0000190d0a00a986 */ /* 0x0001e2000c101110 */
[----:B-1----:R-:W-:Y:S02]  /*4cc0*/  F2FP.SATFINITE.E5M2.F32.PACK_AB_MERGE_C R23, RZ, R62, RZ ;  /* 0x0000003eff17723e */ /* 0x002fe400048060ff */
[----:B------:R-:W-:Y:S01]  /*4cd0*/  ISETP.GE.AND P2, PT, R26, 0x2a, PT ;  /* 0x0000002a1a00780c */ /* 0x000fe20003f46270 */
[----:B------:R-:W-:Y:S01]  /*4ce0*/  @!P6 STG.E.U8 desc[UR16][R8.64+0x20], R63 ;  /* 0x0000203f0800e986 */ /* 0x000fe2000c101110 */
[----:B------:R-:W-:-:S02]  /*4cf0*/  F2FP.SATFINITE.E5M2.F32.PACK_AB_MERGE_C R19, RZ, R19, RZ ;  /* 0x00000013ff13723e */ /* 0x000fc400048060ff */
[----:B------:R-:W-:Y:S01]  /*4d00*/  F2FP.SATFINITE.E5M2.F32.PACK_AB_MERGE_C R17, RZ, R17, RZ ;  /* 0x00000011ff11723e */ /* 0x000fe200048060ff */
[----:B------:R1:W-:Y:S01]  /*4d10*/  @!P5 STG.E.U8 desc[UR16][R8.64+0x21], R23 ;  /* 0x000021170800d986 */ /* 0x0003e2000c101110 */
[----:B------:R-:W-:Y:S02]  /*4d20*/  ISETP.GE.AND P5, PT, R26, 0x29, PT ;  /* 0x000000291a00780c */ /* 0x000fe40003fa6270 */
[----:B------:R-:W-:Y:S01]  /*4d30*/  F2FP.SATFINITE.E5M2.F32.PACK_AB_MERGE_C R15, RZ, R15, RZ ;  /* 0x0000000fff0f723e */ /* 0x000fe200048060ff */
[----:B------:R-:W-:Y:S01]  /*4d40*/  @!P3 STG.E.U8 desc[UR16][R10.64+0x20], R61 ;  /* 0x0000203d0a00b986 */ /* 0x000fe2000c101110 */
[C---:B------:R-:W-:Y:S02]  /*4d50*/  ISETP.LT.OR P3, PT, R25.reuse, 0x1, !P2 ;  /* 0x000000011900780c */ /* 0x040fe40005761670 */
[C---:B------:R-:W-:Y:S02]  /*4d60*/  ISETP.LT.OR P6, PT, R25.reuse, 0x1, !P5 ;  /* 0x000000011900780c */ /* 0x040fe40006fc1670 */
[----:B------:R-:W-:-:S02]  /*4d70*/  ISETP.LT.OR P5, PT, R25, 0x9, !P5 ;  /* 0x000000091900780c */ /* 0x000fc40006fa1670 */
[----:B0-----:R-:W-:Y:S02]  /*4d80*/  F2FP.SATFINITE.E5M2.F32.PACK_AB_MERGE_C R13, RZ, R60, RZ ;  /* 0x0000003cff0d723e */ /* 0x001fe400048060ff */
[----:B-1----:R-:W-:Y:S02]  /*4d90*/  F2FP.SATFINITE.E5M2.F32.PACK_AB_MERGE_C R23, RZ, R58, RZ ;  /* 0x0000003aff17723e */ /* 0x002fe400048060ff */
[----:B------:R-:W-:Y:S01]  /*4da0*/  ISETP.LT.OR P2, PT, R25, 0x9, !P2 ;  /* 0x000000091900780c */ /* 0x000fe20005741670 */
[----:B------:R0:W-:Y:S01]  /*4db0*/  @!P1 STG.E.U8 desc[UR16][R10.64+0x21], R13 ;  /* 0x0000210d0a009986 */ /* 0x0001e2000c101110 */
[----:B------:R-:W-:-:S03]  /*4dc0*/  ISETP.GE.AND P1, PT, R26, 0x31, PT ;  /* 0x000000311a00780c */ /* 0x000fc60003f26270 */
[----:B------:R1:W-:Y:S01]  /*4dd0*/  @!P3 STG.E.U8 desc[UR16][R8.64+0x29], R23 ;  /* 0x000029170800b986 */ /* 0x0003e2000c101110 */
[----:B------:R-:W-:-:S03]  /*4de0*/  ISETP.GE.AND P3, PT, R26, 0x32, PT ;  /* 0x000000321a00780c */ /* 0x000fc60003f66270 */
[----:B------:R-:W-:Y:S01]  /*4df0*/  @!P6 STG.E.U8 desc[UR16][R8.64+0x28], R59 ;  /* 0x0000283b0800e986 */ /* 0x000fe2000c101110 */
[C---:B------:R-:W-:Y:S02]  /*4e00*/  ISETP.LT.OR P6, PT, R25.reuse, 0x1, !P1 ;  /* 0x000000011900780c */ /* 0x040fe40004fc1670 */
[C---:B------:R-:W-:Y:S01]  /*4e10*/  ISETP.LT.OR P1, PT, R25.reuse, 0x9, !P1 ;  /* 0x000000091900780c */ /* 0x040fe20004f21670 */
[----:B------:R-:W-:Y:S01]  /*4e20*/  @!P5 STG.E.U8 desc[UR16][R10.64+0x28], R57 ;  /* 0x000028390a00d986 */ /* 0x000fe2000c101110 */
[C---:B------:R-:W-:Y:S02]  /*4e30*/  ISETP.LT.OR P5, PT, R25.reuse, 0x1, !P3 ;  /* 0x000000011900780c */ /* 0x040fe40005fa1670 */
        /* <DEDUP_REMOVED lines=10> */
[----:B------:R2:W-:Y:S01]  /*4ee0*/  @!P1 STG.E.U8 desc[UR16][R10.64+0x30], R19 ;  /* 0x000030130a009986 */ /* 0x0005e2000c101110 */
[C---:B------:R-:W-:Y:S02]  /*4ef0*/  ISETP.LT.OR P1, PT, R25.reuse, 0x1, !P2 ;  /* 0x000000011900780c */ /* 0x040fe40005721670 */
[----:B------:R-:W-:Y:S02]  /*4f00*/  ISETP.LT.OR P2, PT, R25, 0x9, !P2 ;  /* 0x000000091900780c */ /* 0x000fe40005741670 */
[----:B0-----:R-:W-:Y:S02]  /*4f10*/  F2FP.SATFINITE.E5M2.F32.PACK_AB_MERGE_C R13, RZ, R18, RZ ;  /* 0x00000012ff0d723e */ /* 0x001fe400048060ff */
[----:B-1----:R-:W-:-:S03]  /*4f20*/  F2FP.SATFINITE.E5M2.F32.PACK_AB_MERGE_C R21, RZ, R14, RZ ;  /* 0x0000000eff15723e */ /* 0x002fc600048060ff */
[----:B------:R0:W-:Y:S01]  /*4f30*/  @!P3 STG.E.U8 desc[UR16][R10.64+0x31], R13 ;  /* 0x0000310d0a00b986 */ /* 0x0001e2000c101110 */
[----:B--2---:R-:W-:-:S03]  /*4f40*/  F2FP.SATFINITE.E5M2.F32.PACK_AB_MERGE_C R19, RZ, R16, RZ ;  /* 0x00000010ff13723e */ /* 0x004fc600048060ff */
[----:B------:R0:W-:Y:S04]  /*4f50*/  @!P1 STG.E.U8 desc[UR16][R8.64+0x38], R17 ;  /* 0x0000381108009986 */ /* 0x0001e8000c101110 */
[----:B------:R0:W-:Y:S04]  /*4f60*/  @!P5 STG.E.U8 desc[UR16][R8.64+0x39], R19 ;  /* 0x000039130800d986 */ /* 0x0001e8000c101110 */
[----:B------:R0:W-:Y:S04]  /*4f70*/  @!P2 STG.E.U8 desc[UR16][R10.64+0x38], R15 ;  /* 0x0000380f0a00a986 */ /* 0x0001e8000c101110 */
[----:B------:R0:W-:Y:S02]  /*4f80*/  @!P6 STG.E.U8 desc[UR16][R10.64+0x39], R21 ;  /* 0x000039150a00e986 */ /* 0x0001e4000c101110 */
.L_x_104:
[----:B------:R-:W-:Y:S05]  /*4f90*/  BSYNC B0 ;  /* 0x0000000000007941 */ /* 0x000fea0003800000 */
.L_x_38:
[----:B------:R-:W-:Y:S01]  /*4fa0*/  ULDC UR6, c[0x0][0xc] ;  /* 0x0000030000067ab9 */ /* 0x000fe20000000800 */
[----:B------:R-:W-:Y:S01]  /*4fb0*/  ULDC UR7, c[0x0][0x10] ;  /* 0x0000040000077ab9 */ /* 0x000fe20000000800 */
[----:B0-----:R-:W0:Y:S01]  /*4fc0*/  LDC R9, c[0x0][0x14] ;  /* 0x00000500ff097b82 */ /* 0x001e220000000800 */
[----:B------:R-:W-:Y:S01]  /*4fd0*/  UIMAD.WIDE.U32 UR6, UR6, UR7, URZ ;  /* 0x00000007060672a5 */ /* 0x000fe2000f8e003f */
[----:B-----5:R-:W-:Y:S01]  /*4fe0*/  PRMT R8, RZ, 0x7610, R8 ;  /* 0x00007610ff087816 */ /* 0x020fe20000000008 */
[----:B------:R-:W-:Y:S02]  /*4ff0*/  IMAD.MOV.U32 R12, RZ, RZ, -0x1 ;  /* 0xffffffffff0c7424 */ /* 0x000fe400078e00ff */
[----:B------:R-:W-:Y:S02]  /*5000*/  IMAD.MOV.U32 R71, RZ, RZ, -0x1 ;  /* 0xffffffffff477424 */ /* 0x000fe400078e00ff */
[----:B0-----:R-:W-:-:S04]  /*5010*/  IMAD.WIDE.U32 R4, R9, UR6, R4 ;  /* 0x0000000609047c25 */ /* 0x001fc8000f8e0004 */
[----:B------:R-:W-:Y:S01]  /*5020*/  IMAD R9, R9, UR7, RZ ;  /* 0x0000000709097c24 */ /* 0x000fe2000f8e02ff */
[----:B------:R-:W-:Y:S02]  /*5030*/  ULDC.64 UR6, c[0x0][0x650] ;  /* 0x0001940000067ab9 */ /* 0x000fe40000000a00 */
[----:B------:R-:W-:Y:S01]  /*5040*/  ISETP.GE.U32.AND P1, PT, R4, UR6, PT ;  /* 0x0000000604007c0c */ /* 0x000fe2000bf26070 */
[----:B------:R-:W-:-:S05]  /*5050*/  IMAD.IADD R5, R5, 0x1, R9 ;  /* 0x0000000105057824 */ /* 0x000fca00078e0209 */
[----:B------:R-:W-:-:S13]  /*5060*/  ISETP.GE.U32.AND.EX P1, PT, R5, UR7, PT, P1 ;  /* 0x0000000705007c0c */ /* 0x000fda000bf26110 */
[----:B------:R-:W-:Y:S05]  /*5070*/  @P1 BRA `(.L_x_105) ;  /* 0x0000000400601947 */ /* 0x000fea0003800000 */
[----:B------:R-:W0:Y:S01]  /*5080*/  S2R R20, SR_CTAID.X ;  /* 0x0000000000147919 */ /* 0x000e220000002500 */
[----:B------:R-:W5:Y:S01]  /*5090*/  LDC.64 R14, c[0x0][0x628] ;  /* 0x00018a00ff0e7b82 */ /* 0x000f620000000a00 */
[----:B------:R-:W-:Y:S01]  /*50a0*/  ULDC UR6, c[0x0][0x150] ;  /* 0x0000540000067ab9 */ /* 0x000fe20000000800 */
[----:B------:R-:W-:Y:S01]  /*50b0*/  IMAD.MOV.U32 R12, RZ, RZ, R4 ;  /* 0x000000ffff0c7224 */ /* 0x000fe200078e0004 */
[----:B-12-4-:R-:W1:Y:S01]  /*50c0*/  S2R R22, SR_CTAID.Y ;  /* 0x0000000000167919 */ /* 0x016e620000002600 */
[----:B------:R-:W-:-:S04]  /*50d0*/  IMAD.MOV.U32 R13, RZ, RZ, R5 ;  /* 0x000000ffff0d7224 */ /* 0x000fc800078e0005 */
[----:B------:R-:W2:Y:S08]  /*50e0*/  LDC R23, c[0x0][0x144] ;  /* 0x00005100ff177b82 */ /* 0x000eb00000000800 */
[----:B------:R-:W4:Y:S08]  /*50f0*/  LDC R16, c[0x0][0x630] ;  /* 0x00018c00ff107b82 */ /* 0x000f300000000800 */
[----:B------:R-:W1:Y:S01]  /*5100*/  LDC.64 R18, c[0x0][0x620] ;  /* 0x00018800ff127b82 */ /* 0x000e620000000a00 */
[----:B-----5:R-:W-:-:S04]  /*5110*/  ISETP.NE.U32.AND P1, PT, R14, RZ, PT ;  /* 0x000000ff0e00720c */ /* 0x020fc80003f25070 */
[----:B------:R-:W-:Y:S02]  /*5120*/  ISETP.NE.AND.EX P1, PT, R15, RZ, PT, P1 ;  /* 0x000000ff0f00720c */ /* 0x000fe40003f25310 */
[----:B0-----:R-:W-:-:S05]  /*5130*/  I2FP.F32.U32 R8, R20 ;  /* 0x0000001400087245 */ /* 0x001fca0000201000 */
[----:B------:R-:W-:-:S04]  /*5140*/  FMUL R8, R8, UR6 ;  /* 0x0000000608087c20 */ /* 0x000fc80008400000 */
[----:B------:R0:W0:Y:S02]  /*5150*/  F2I.U32.TRUNC.NTZ R21, R8 ;  /* 0x0000000800157305 */ /* 0x000024000020f000 */
[----:B--2-4-:R-:W-:Y:S05]  /*5160*/  @!P1 BRA `(.L_x_106) ;  /* 0x0000000000289947 */ /* 0x014fea0003800000 */
[----:B------:R-:W2:Y:S02]  /*5170*/  LDC R9, c[0x0][0x634] ;  /* 0x00018d00ff097b82 */ /* 0x000ea40000000800 */
[----:B--2---:R-:W-:-:S05]  /*5180*/  IADD3 R13, P1, R4, R9, RZ ;  /* 0x00000009040d7210 */ /* 0x004fca0007f3e0ff */
[----:B------:R-:W-:-:S04]  /*5190*/  IMAD.X R17, RZ, RZ, R5, P1 ;  /* 0x000000ffff117224 */ /* 0x000fc800008e0605 */
[----:B0-----:R-:W-:-:S04]  /*51a0*/  IMAD.WIDE.U32 R8, R17, R14, RZ ;  /* 0x0000000e11087225 */ /* 0x001fc800078e00ff */
[----:B---3--:R-:W-:-:S04]  /*51b0*/  IMAD.WIDE.U32 R10, P1, R13, R15, R8 ;  /* 0x0000000f0d0a7225 */ /* 0x008fc80007820008 */
[----:B------:R-:W-:-:S04]  /*51c0*/  IMAD.WIDE.U32 R8, R13, R14, RZ ;  /* 0x0000000e0d087225 */ /* 0x000fc800078e00ff */
[----:B------:R-:W-:Y:S01]  /*51d0*/  IMAD.X R13, RZ, RZ, RZ, P1 ;  /* 0x000000ffff0d7224 */ /* 0x000fe200008e06ff */
[----:B------:R-:W-:Y:S01]  /*51e0*/  IADD3 RZ, P1, R9, R10, RZ ;  /* 0x0000000a09ff7210 */ /* 0x000fe20007f3e0ff */
[----:B------:R-:W-:-:S04]  /*51f0*/  IMAD.MOV.U32 R12, RZ, RZ, R11 ;  /* 0x000000ffff0c7224 */ /* 0x000fc800078e000b */
[----:B------:R-:W-:-:S08]  /*5200*/  IMAD.WIDE.U32.X R12, R17, R15, R12, P1 ;  /* 0x0000000f110c7225 */ /* 0x000fd000008e040c */
.L_x_106:
[----:B---3--:R-:W2:Y:S01]  /*5210*/  LDC.64 R28, c[0x0][0x640] ;  /* 0x00019000ff1c7b82 */ /* 0x008ea20000000a00 */
[-C--:B------:R-:W-:Y:S01]  /*5220*/  SHF.R.U64 R71, R12, R16.reuse, R13 ;  /* 0x000000100c477219 */ /* 0x080fe2000000120d */
[----:B0-----:R-:W-:Y:S01]  /*5230*/  IMAD.MOV R21, RZ, RZ, -R21 ;  /* 0x000000ffff157224 */ /* 0x001fe200078e0a15 */
[----:B------:R-:W-:Y:S01]  /*5240*/  SHF.R.U32.HI R8, RZ, R16, R13 ;  /* 0x00000010ff087219 */ /* 0x000fe2000001160d */
[----:B------:R-:W-:Y:S01]  /*5250*/  ULDC UR6, c[0x0][0x154] ;  /* 0x0000550000067ab9 */ /* 0x000fe20000000800 */
[----:B------:R-:W-:Y:S01]  /*5260*/  IADD3 R11, P1, RZ, -R71, RZ ;  /* 0x80000047ff0b7210 */ /* 0x000fe20007f3e0ff */
[----:B------:R-:W-:Y:S02]  /*5270*/  IMAD R21, R23, R21, R20 ;  /* 0x0000001517157224 */ /* 0x000fe400078e0214 */
[----:B------:R-:W0:Y:S01]  /*5280*/  LDC R12, c[0x0][0x618] ;  /* 0x00018600ff0c7b82 */ /* 0x000e220000000800 */
[----:B------:R-:W-:Y:S02]  /*5290*/  IMAD.MOV.U32 R13, RZ, RZ, 0x1 ;  /* 0x00000001ff0d7424 */ /* 0x000fe400078e00ff */
[----:B------:R-:W-:-:S04]  /*52a0*/  IMAD.X R9, RZ, RZ, ~R8, P1 ;  /* 0x000000ffff097224 */ /* 0x000fc800008e0e08 */
[-C--:B-1----:R-:W-:Y:S01]  /*52b0*/  IMAD R10, R9, R18.reuse, RZ ;  /* 0x00000012090a7224 */ /* 0x082fe200078e02ff */
[----:B------:R-:W1:Y:S01]  /*52c0*/  LDC R24, c[0x0][0x608] ;  /* 0x00018200ff187b82 */ /* 0x000e620000000800 */
[----:B------:R-:W-:-:S04]  /*52d0*/  IMAD.WIDE.U32 R8, R11, R18, R4 ;  /* 0x000000120b087225 */ /* 0x000fc800078e0004 */
[----:B------:R-:W-:Y:S01]  /*52e0*/  IMAD R11, R11, R19, R10 ;  /* 0x000000130b0b7224 */ /* 0x000fe200078e020a */
[----:B------:R-:W-:Y:S02]  /*52f0*/  I2FP.F32.U32 R10, R22 ;  /* 0x00000016000a7245 */ /* 0x000fe40000201000 */
[----:B------:R-:W3:Y:S01]  /*5300*/  LDC R26, c[0x0][0x658] ;  /* 0x00019600ff1a7b82 */ /* 0x000ee20000000800 */
[----:B------:R-:W-:Y:S01]  /*5310*/  IMAD.IADD R9, R9, 0x1, R11 ;  /* 0x0000000109097824 */ /* 0x000fe200078e020b */
[----:B--2---:R-:W-:Y:S01]  /*5320*/  ISETP.NE.U32.AND P1, PT, R28, RZ, PT ;  /* 0x000000ff1c00720c */ /* 0x004fe20003f25070 */
[----:B------:R-:W-:Y:S01]  /*5330*/  FMUL R10, R10, UR6 ;  /* 0x000000060a0a7c20 */ /* 0x000fe20008400000 */
[----:B------:R-:W-:Y:S02]  /*5340*/  IMAD.MOV.U32 R11, RZ, RZ, -0x1 ;  /* 0xffffffffff0b7424 */ /* 0x000fe400078e00ff */
[----:B------:R-:W-:Y:S01]  /*5350*/  ISETP.NE.AND.EX P1, PT, R29, RZ, PT, P1 ;  /* 0x000000ff1d00720c */ /* 0x000fe20003f25310 */
[----:B------:R2:W4:Y:S01]  /*5360*/  F2I.U32.TRUNC.NTZ R17, R10 ;  /* 0x0000000a00117305 */ /* 0x000522000020f000 */
[----:B------:R-:W2:Y:S01]  /*5370*/  LDC R19, c[0x0][0x148] ;  /* 0x00005200ff137b82 */ /* 0x000ea20000000800 */
[----:B0-----:R-:W-:-:S02]  /*5380*/  SHF.R.U64 R16, R8, R12, R9 ;  /* 0x0000000c08107219 */ /* 0x001fc40000001209 */
[----:B------:R-:W-:-:S05]  /*5390*/  SHF.R.U32.HI R9, RZ, R12, R9 ;  /* 0x0000000cff097219 */ /* 0x000fca0000011609 */
[----:B------:R-:W0:Y:S01]  /*53a0*/  LDC R20, c[0x0][0x600] ;  /* 0x00018000ff147b82 */ /* 0x000e220000000800 */
[-CC-:B-1----:R-:W-:Y:S02]  /*53b0*/  SHF.R.U64 R14, R16, R24.reuse, R9.reuse ;  /* 0x00000018100e7219 */ /* 0x182fe40000001209 */
[----:B------:R-:W-:-:S05]  /*53c0*/  SHF.R.U32.HI R9, RZ, R24, R9 ;  /* 0x00000018ff097219 */ /* 0x000fca0000011609 */
[----:B------:R-:W1:Y:S01]  /*53d0*/  LDC R25, c[0x0][0x648] ;  /* 0x00019200ff197b82 */ /* 0x000e620000000800 */
[-CC-:B---3--:R-:W-:Y:S02]  /*53e0*/  SHF.R.U64 R18, R14, R26.reuse, R9.reuse ;  /* 0x0000001a0e127219 */ /* 0x188fe40000001209 */
[-C--:B------:R-:W-:Y:S02]  /*53f0*/  SHF.L.U32 R11, R11, R26.reuse, RZ ;  /* 0x0000001a0b0b7219 */ /* 0x080fe400000006ff */
[-C--:B------:R-:W-:Y:S01]  /*5400*/  SHF.R.U32.HI R9, RZ, R26.reuse, R9 ;  /* 0x0000001aff097219 */ /* 0x080fe20000011609 */
[----:B------:R-:W-:Y:S01]  /*5410*/  IMAD.MOV.U32 R8, RZ, RZ, R18 ;  /* 0x000000ffff087224 */ /* 0x000fe200078e0012 */
[----:B------:R-:W-:Y:S01]  /*5420*/  SHF.L.U32 R24, R13, R26, RZ ;  /* 0x0000001a0d187219 */ /* 0x000fe200000006ff */
[----:B------:R-:W3:Y:S01]  /*5430*/  LDC R27, c[0x0][0x638] ;  /* 0x00018e00ff1b7b82 */ /* 0x000ee20000000800 */
[----:B------:R-:W-:-:S07]  /*5440*/  LOP3.LUT R23, RZ, R11, RZ, 0x33, !PT ;  /* 0x0000000bff177212 */ /* 0x000fce00078e33ff */
[----:B------:R-:W0:Y:S01]  /*5450*/  LDC R30, c[0x0][0x610] ;  /* 0x00018400ff1e7b82 */ /* 0x000e220000000800 */
[----:B----4-:R-:W-:Y:S05]  /*5460*/  @!P1 BRA `(.L_x_107) ;  /* 0x0000000000289947 */ /* 0x010fea0003800000 */
[----:B------:R-:W4:Y:S02]  /*5470*/  LDC R13, c[0x0][0x64c] ;  /* 0x00019300ff0d7b82 */ /* 0x000f240000000800 */
[----:B----4-:R-:W-:-:S05]  /*5480*/  IADD3 R13, P1, R18, R13, RZ ;  /* 0x0000000d120d7210 */ /* 0x010fca0007f3e0ff */
[----:B------:R-:W-:-:S04]  /*5490*/  IMAD.X R15, RZ, RZ, R9, P1 ;  /* 0x000000ffff0f7224 */ /* 0x000fc800008e0609 */
[----:B------:R-:W-:-:S04]  /*54a0*/  IMAD.WIDE.U32 R8, R15, R28, RZ ;  /* 0x0000001c0f087225 */ /* 0x000fc800078e00ff */
[----:B--2---:R-:W-:-:S04]  /*54b0*/  IMAD.WIDE.U32 R10, P1, R13, R29, R8 ;  /* 0x0000001d0d0a7225 */ /* 0x004fc80007820008 */
[----:B------:R-:W-:-:S04]  /*54c0*/  IMAD.WIDE.U32 R8, R13, R28, RZ ;  /* 0x0000001c0d087225 */ /* 0x000fc800078e00ff */
[----:B------:R-:W-:Y:S01]  /*54d0*/  IMAD.X R13, RZ, RZ, RZ, P1 ;  /* 0x000000ffff0d7224 */ /* 0x000fe200008e06ff */
[----:B------:R-:W-:Y:S01]  /*54e0*/  IADD3 RZ, P1, R9, R10, RZ ;  /* 0x0000000a09ff7210 */ /* 0x000fe20007f3e0ff */
[----:B------:R-:W-:-:S04]  /*54f0*/  IMAD.MOV.U32 R12, RZ, RZ, R11 ;  /* 0x000000ffff0c7224 */ /* 0x000fc800078e000b */
[----:B------:R-:W-:-:S08]  /*5500*/  IMAD.WIDE.U32.X R8, R15, R29, R12, P1 ;  /* 0x0000001d0f087225 */ /* 0x000fd000008e040c */
.L_x_107:
[----:B-1----:R-:W-:Y:S01]  /*5510*/  SHF.R.U64 R8, R8, R25, R9 ;  /* 0x0000001908087219 */ /* 0x002fe20000001209 */
[----:B0-----:R-:W-:Y:S01]  /*5520*/  VIADD R13, R20, 0xffffffff ;  /* 0xffffffff140d7836 */ /* 0x001fe20000000000 */
[----:B------:R-:W-:Y:S01]  /*5530*/  LOP3.LUT R11, R14, R23, RZ, 0xc0, !PT ;  /* 0x000000170e0b7212 */ /* 0x000fe200078ec0ff */
[----:B------:R-:W-:Y:S02]  /*5540*/  IMAD.MOV R17, RZ, RZ, -R17 ;  /* 0x000000ffff117224 */ /* 0x000fe400078e0a11 */
[----:B------:R-:W-:Y:S02]  /*5550*/  IMAD.MOV R9, RZ, RZ, -R8 ;  /* 0x000000ffff097224 */ /* 0x000fe400078e0a08 */
[----:B------:R-:W-:Y:S01]  /*5560*/  IMAD R24, R24, R8, R11 ;  /* 0x0000000818187224 */ /* 0x000fe200078e020b */
[----:B------:R-:W-:Y:S01]  /*5570*/  LOP3.LUT R11, R16, R13, RZ, 0xc0, !PT ;  /* 0x0000000d100b7212 */ /* 0x000fe200078ec0ff */
[----:B--2---:R-:W-:Y:S02]  /*5580*/  @P4 IMAD R21, R19, R17, R22 ;  /* 0x0000001113154224 */ /* 0x004fe400078e0216 */
[----:B---3--:R-:W-:-:S02]  /*5590*/  IMAD R8, R9, R27, R18 ;  /* 0x0000001b09087224 */ /* 0x008fc400078e0212 */
[----:B------:R-:W-:Y:S02]  /*55a0*/  IMAD R24, R24, R30, R21 ;  /* 0x0000001e18187224 */ /* 0x000fe400078e0215 */
[----:B------:R-:W-:Y:S02]  /*55b0*/  IMAD R9, R8, R20, R11 ;  /* 0x0000001408097224 */ /* 0x000fe400078e020b */
[----:B------:R-:W-:-:S03]  /*55c0*/  IMAD.MOV.U32 R10, RZ, RZ, 0x1 ;  /* 0x00000001ff0a7424 */ /* 0x000fc600078e00ff */
[----:B------:R-:W-:Y:S02]  /*55d0*/  SEL R12, R9, R24, !P4 ;  /* 0x00000018090c7207 */ /* 0x000fe40006000000 */
[----:B------:R-:W-:Y:S02]  /*55e0*/  PRMT R8, R10, 0x7610, R8 ;  /* 0x000076100a087816 */ /* 0x000fe40000000008 */
[----:B------:R-:W-:-:S07]  /*55f0*/  SEL R24, R24, R9, !P4 ;  /* 0x0000000918187207 */ /* 0x000fce0006000000 */
.L_x_105:
[----:B------:R-:W-:Y:S01]  /*5600*/  LOP3.LUT P1, RZ, R8, 0xff, RZ, 0xc0, !PT ;  /* 0x000000ff08ff7812 */ /* 0x000fe2000782c0ff */
[----:B---3--:R-:W-:-:S12]  /*5610*/  IMAD.MOV.U32 R11, RZ, RZ, R24 ;  /* 0x000000ffff0b7224 */ /* 0x008fd800078e0018 */
[----:B------:R-:W-:Y:S05]  /*5620*/  @P1 BRA `(.L_x_108) ;  /* 0xffffffbc00401947 */ /* 0x000fea000383ffff */
[----:B------:R-:W-:Y:S05]  /*5630*/  EXIT ;  /* 0x000000000000794d */ /* 0x000fea0003800000 */
.L_x_8:
[----:B0-----:R-:W-:Y:S01]  /*5640*/  ULDC.64 UR4, c[0x0][0x650] ;  /* 0x0001940000047ab9 */ /* 0x001fe20000000a00 */
        /* <DEDUP_REMOVED lines=25> */
.L_x_110:
[----:B------:R-:W0:Y:S01]  /*57e0*/  LDC.64 R28, c[0x0][0x640] ;  /* 0x00019000ff1c7b82 */ /* 0x000e220000000a00 */
[-CC-:B------:R-:W-:Y:S01]  /*57f0*/  SHF.R.U64 R21, R14, R6.reuse, R15.reuse ;  /* 0x000000060e157219 */ /* 0x180fe2000000120f */
[----:B------:R-:W-:Y:S01]  /*5800*/  IMAD.MOV.U32 R26, RZ, RZ, 0x1 ;  /* 0x00000001ff1a7424 */ /* 0x000fe200078e00ff */
[----:B------:R-:W-:Y:S02]  /*5810*/  SHF.R.U32.HI R6, RZ, R6, R15 ;  /* 0x00000006ff067219 */ /* 0x000fe4000001160f */
[----:B------:R-:W-:-:S03]  /*5820*/  IADD3 R13, P0, RZ, -R21, RZ ;  /* 0x80000015ff0d7210 */ /* 0x000fc60007f1e0ff */
[----:B------:R-:W1:Y:S02]  /*5830*/  LDC R12, c[0x0][0x618] ;  /* 0x00018600ff0c7b82 */ /* 0x000e640000000800 */
[----:B------:R-:W-:-:S04]  /*5840*/  IMAD.X R11, RZ, RZ, ~R6, P0 ;  /* 0x000000ffff0b7224 */ /* 0x000fc800000e0e06 */
[-C--:B------:R-:W-:Y:S02]  /*5850*/  IMAD R6, R11, R22.reuse, RZ ;  /* 0x000000160b067224 */ /* 0x080fe400078e02ff */
[----:B------:R-:W2:Y:S01]  /*5860*/  LDC R14, c[0x0][0x608] ;  /* 0x00018200ff0e7b82 */ /* 0x000ea20000000800 */
[----:B------:R-:W-:-:S04]  /*5870*/  IMAD.WIDE.U32 R10, R13, R22, R4 ;  /* 0x000000160d0a7225 */ /* 0x000fc800078e0004 */
[----:B------:R-:W-:-:S03]  /*5880*/  IMAD R13, R13, R23, R6 ;  /* 0x000000170d0d7224 */ /* 0x000fc600078e0206 */
[----:B------:R-:W3:Y:S01]  /*5890*/  LDC R27, c[0x0][0x658] ;  /* 0x00019600ff1b7b82 */ /* 0x000ee20000000800 */
[----:B------:R-:W-:Y:S01]  /*58a0*/  IMAD.IADD R11, R11, 0x1, R13 ;  /* 0x000000010b0b7824 */ /* 0x000fe200078e020d */
[----:B0-----:R-:W-:-:S04]  /*58b0*/  ISETP.NE.U32.AND P0, PT, R28, RZ, PT ;  /* 0x000000ff1c00720c */ /* 0x001fc80003f05070 */
[----:B------:R-:W-:Y:S02]  /*58c0*/  ISETP.NE.AND.EX P0, PT, R29, RZ, PT, P0 ;  /* 0x000000ff1d00720c */ /* 0x000fe40003f05300 */
[----:B------:R-:W0:Y:S01]  /*58d0*/  LDC R18, c[0x0][0x600] ;  /* 0x00018000ff127b82 */ /* 0x000e220000000800 */
[-CC-:B-1----:R-:W-:Y:S01]  /*58e0*/  SHF.R.U64 R16, R10, R12.reuse, R11.reuse ;  /* 0x0000000c0a107219 */ /* 0x182fe2000000120b */
[----:B------:R-:W-:Y:S01]  /*58f0*/  IMAD.MOV.U32 R10, RZ, RZ, -0x1 ;  /* 0xffffffffff0a7424 */ /* 0x000fe200078e00ff */
[----:B------:R-:W-:-:S05]  /*5900*/  SHF.R.U32.HI R11, RZ, R12, R11 ;  /* 0x0000000cff0b7219 */ /* 0x000fca000001160b */
[----:B------:R-:W1:Y:S01]  /*5910*/  LDC R22, c[0x0][0x648] ;  /* 0x00019200ff167b82 */ /* 0x000e620000000800 */
[-CC-:B--2---:R-:W-:Y:S02]  /*5920*/  SHF.R.U64 R23, R16, R14.reuse, R11.reuse ;  /* 0x0000000e10177219 */ /* 0x184fe4000000120b */
[----:B------:R-:W-:-:S05]  /*5930*/  SHF.R.U32.HI R6, RZ, R14, R11 ;  /* 0x0000000eff067219 */ /* 0x000fca000001160b */
[----:B------:R-:W2:Y:S01]  /*5940*/  LDC R24, c[0x0][0x638] ;  /* 0x00018e00ff187b82 */ /* 0x000ea20000000800 */
[-C--:B---3--:R-:W-:Y:S02]  /*5950*/  SHF.L.U32 R10, R10, R27.reuse, RZ ;  /* 0x0000001b0a0a7219 */ /* 0x088fe400000006ff */
[-CC-:B------:R-:W-:Y:S02]  /*5960*/  SHF.R.U64 R25, R23, R27.reuse, R6.reuse ;  /* 0x0000001b17197219 */ /* 0x180fe40000001206 */
[----:B------:R-:W-:Y:S02]  /*5970*/  LOP3.LUT R30, RZ, R10, RZ, 0x33, !PT ;  /* 0x0000000aff1e7212 */ /* 0x000fe400078e33ff */
[----:B------:R-:W-:Y:S01]  /*5980*/  SHF.R.U32.HI R11, RZ, R27, R6 ;  /* 0x0000001bff0b7219 */ /* 0x000fe20000011606 */
[----:B------:R-:W3:Y:S01]  /*5990*/  LDC R31, c[0x0][0x610] ;  /* 0x00018400ff1f7b82 */ /* 0x000ee20000000800 */
[----:B------:R-:W-:Y:S01]  /*59a0*/  IMAD.MOV.U32 R10, RZ, RZ, R25 ;  /* 0x000000ffff0a7224 */ /* 0x000fe200078e0019 */
[----:B------:R-:W-:Y:S06]  /*59b0*/  @!P0 BRA `(.L_x_111) ;  /* 0x0000000000288947 */ /* 0x000fec0003800000 */
        /* <DEDUP_REMOVED lines=10> */
.L_x_111:
[----:B-1----:R-:W-:Y:S01]  /*5a60*/  SHF.R.U64 R9, R10, R22, R11 ;  /* 0x000000160a097219 */ /* 0x002fe2000000120b */
[----:B0-----:R-:W-:Y:S01]  /*5a70*/  VIADD R11, R18, 0xffffffff ;  /* 0xffffffff120b7836 */ /* 0x001fe20000000000 */
[----:B------:R-:W-:Y:S01]  /*5a80*/  SHF.L.U32 R26, R26, R27, RZ ;  /* 0x0000001b1a1a7219 */ /* 0x000fe200000006ff */
[----:B------:R-:W-:Y:S01]  /*5a90*/  @P4 IMAD R7, R19, R20, R8 ;  /* 0x0000001413074224 */ /* 0x000fe200078e0208 */
[----:B------:R-:W-:Y:S01]  /*5aa0*/  LOP3.LUT R6, R23, R30, RZ, 0xc0, !PT ;  /* 0x0000001e17067212 */ /* 0x000fe200078ec0ff */
[----:B------:R-:W-:Y:S02]  /*5ab0*/  IMAD.MOV R10, RZ, RZ, -R9 ;  /* 0x000000ffff0a7224 */ /* 0x000fe400078e0a09 */
[----:B------:R-:W-:Y:S02]  /*5ac0*/  IMAD.MOV.U32 R17, RZ, RZ, R21 ;  /* 0x000000ffff117224 */ /* 0x000fe400078e0015 */
[----:B------:R-:W-:Y:S01]  /*5ad0*/  IMAD R8, R26, R9, R6 ;  /* 0x000000091a087224 */ /* 0x000fe200078e0206 */
[----:B------:R-:W-:Y:S01]  /*5ae0*/  LOP3.LUT R9, R16, R11, RZ, 0xc0, !PT ;  /* 0x0000000b10097212 */ /* 0x000fe200078ec0ff */
[----:B--2---:R-:W-:-:S02]  /*5af0*/  IMAD R6, R10, R24, R25 ;  /* 0x000000180a067224 */ /* 0x004fc400078e0219 */
[----:B---3--:R-:W-:Y:S02]  /*5b00*/  IMAD R7, R8, R31, R7 ;  /* 0x0000001f08077224 */ /* 0x008fe400078e0207 */
[----:B------:R-:W-:Y:S02]  /*5b10*/  IMAD R14, R6, R18, R9 ;  /* 0x00000012060e7224 */ /* 0x000fe400078e0209 */
[----:B------:R-:W-:-:S03]  /*5b20*/  IMAD.MOV.U32 R8, RZ, RZ, 0x1 ;  /* 0x00000001ff087424 */ /* 0x000fc600078e00ff */
[----:B------:R-:W-:Y:S02]  /*5b30*/  SEL R18, R14, R7, !P4 ;  /* 0x000000070e127207 */ /* 0x000fe40006000000 */
[----:B------:R-:W-:Y:S02]  /*5b40*/  PRMT R6, R8, 0x7610, R6 ;  /* 0x0000761008067816 */ /* 0x000fe40000000006 */
[----:B------:R-:W-:-:S07]  /*5b50*/  SEL R14, R7, R14, !P4 ;  /* 0x0000000e070e7207 */ /* 0x000fce0006000000 */
.L_x_109:
[----:B------:R-:W-:-:S08]  /*5b60*/  NOP ;  /* 0x0000000000007918 */ /* 0x000fd00000000000 */
[----:B------:R-:W0:-:S00]  /*5b70*/  USETMAXREG.DEALLOC.CTAPOOL 0x28 ;  /* 0x00000028000079c8 */ /* 0x000e0000080e0500 */
[----:B0-----:R-:W-:-:S13]  /*5b80*/  ISETP.NE.AND P0, PT, R3, RZ, PT ;  /* 0x000000ff0300720c */ /* 0x001fda0003f05270 */
[----:B------:R-:W-:Y:S05]  /*5b90*/  @P0 EXIT ;  /* 0x000000000000094d */ /* 0x000fea0003800000 */
[----:B------:R-:W-:Y:S01]  /*5ba0*/  LOP3.LUT P0, RZ, R6, 0xff, RZ, 0xc0, !PT ;  /* 0x000000ff06ff7812 */ /* 0x000fe2000780c0ff */
[----:B------:R-:W-:Y:S02]  /*5bb0*/  IMAD.MOV.U32 R3, RZ, RZ, 0x1 ;  /* 0x00000001ff037424 */ /* 0x000fe400078e00ff */
[----:B------:R-:W-:-:S10]  /*5bc0*/  IMAD.MOV.U32 R13, RZ, RZ, RZ ;  /* 0x000000ffff0d7224 */ /* 0x000fd400078e00ff */
[----:B------:R-:W-:Y:S05]  /*5bd0*/  @!P0 BRA `(.L_x_112) ;  /* 0x0000000c00348947 */ /* 0x000fea0003800000 */
[----:B------:R-:W0:Y:S01]  /*5be0*/  LDC R3, c[0x0][0x28c] ;  /* 0x0000a300ff037b82 */ /* 0x000e220000000800 */
[----:B------:R-:W-:Y:S01]  /*5bf0*/  ULDC UR5, c[0x0][0x658] ;  /* 0x0001960000057ab9 */ /* 0x000fe20000000800 */
[----:B------:R-:W-:Y:S01]  /*5c00*/  UMOV UR7, 0xffffffff ;  /* 0xffffffff00077882 */ /* 0x000fe20000000000 */
[----:B------:R-:W-:Y:S01]  /*5c10*/  ULDC UR6, c[0x0][0xc] ;  /* 0x0000030000067ab9 */ /* 0x000fe20000000800 */
[----:B------:R-:W-:Y:S01]  /*5c20*/  USHF.L.U32 UR8, UR7, UR5, URZ ;  /* 0x0000000507087299 */ /* 0x000fe2000800063f */
[----:B------:R-:W-:Y:S01]  /*5c30*/  BSSY B0, `(.L_x_112) ;  /* 0x00000c7000007945 */ /* 0x000fe20003800000 */
[----:B------:R-:W-:Y:S01]  /*5c40*/  UMOV UR9, 0x1 ;  /* 0x0000000100097882 */ /* 0x000fe20000000000 */
[----:B------:R-:W-:Y:S01]  /*5c50*/  ULDC UR7, c[0x0][0x10] ;  /* 0x0000040000077ab9 */ /* 0x000fe20000000800 */
[----:B------:R-:W1:Y:S01]  /*5c60*/  S2UR UR10, SR_CgaCtaId ;  /* 0x00000000000a79c3 */ /* 0x000e620000008800 */
[----:B------:R-:W-:Y:S01]  /*5c70*/  UIMAD.WIDE.U32 UR6, UR6, UR7, URZ ;  /* 0x00000007060672a5 */ /* 0x000fe2000f8e003f */
[----:B------:R-:W-:Y:S01]  /*5c80*/  IMAD.MOV.U32 R16, RZ, RZ, 0x1 ;  /* 0x00000001ff107424 */ /* 0x000fe200078e00ff */
[----:B------:R-:W-:Y:S01]  /*5c90*/  USHF.L.U32 UR18, UR9, UR5, URZ ;  /* 0x0000000509127299 */ /* 0x000fe2000800063f */
[----:B------:R-:W-:Y:S01]  /*5ca0*/  LOP3.LUT R15, R2, 0x2, RZ, 0xfc, !PT ;  /* 0x00000002020f7812 */ /* 0x000fe200078efcff */
[----:B------:R-:W-:Y:S01]  /*5cb0*/  IMAD.MOV.U32 R13, RZ, RZ, RZ ;  /* 0x000000ffff0d7224 */ /* 0x000fe200078e00ff */
[----:B------:R-:W-:Y:S01]  /*5cc0*/  ULDC UR5, c[0x0][0x14] ;  /* 0x0000050000057ab9 */ /* 0x000fe20000000800 */
[----:B------:R-:W-:Y:S01]  /*5cd0*/  ULDC UR4, c[0x0][0x600] ;  /* 0x0001800000047ab9 */ /* 0x000fe20000000800 */
[----:B------:R-:W-:-:S02]  /*5ce0*/  UIMAD.WIDE.U32 UR22, UR6, UR5, URZ ;  /* 0x00000005061672a5 */ /* 0x000fc4000f8e003f */
[----:B------:R-:W-:Y:S02]  /*5cf0*/  UIMAD UR13, UR7, UR5, URZ ;  /* 0x00000005070d72a4 */ /* 0x000fe4000f8e023f */
[----:B------:R-:W-:Y:S02]  /*5d00*/  UIADD3 UR4, UR4, -0x1, URZ ;  /* 0xffffffff04047890 */ /* 0x000fe4000fffe03f */
[----:B------:R-:W-:Y:S01]  /*5d10*/  ULOP3.LUT UR17, URZ, UR8, URZ, 0x33, !UPT ;  /* 0x000000083f117292 */ /* 0x000fe2000f8e333f */
[----:B0-----:R-:W-:Y:S01]  /*5d20*/  VIADD R3, R3, 0x3f ;  /* 0x0000003f03037836 */ /* 0x001fe20000000000 */
[----:B------:R-:W-:Y:S01]  /*5d30*/  UIADD3 UR13, UR23, UR13, URZ ;  /* 0x0000000d170d7290 */ /* 0x000fe2000fffe03f */
[----:B------:R-:W-:-:S03]  /*5d40*/  ULDC.64 UR24, c[0x0][0x198] ;  /* 0x0000660000187ab9 */ /* 0x000fc60000000a00 */
[----:B------:R-:W-:Y:S01]  /*5d50*/  SHF.R.S32.HI R6, RZ, 0x1f, R3 ;  /* 0x0000001fff067819 */ /* 0x000fe20000011403 */
[----:B-1----:R-:W-:-:S03]  /*5d60*/  IMAD.U32 R11, RZ, RZ, UR10 ;  /* 0x0000000aff0b7e24 */ /* 0x002fc6000f8e00ff */
[----:B------:R-:W-:Y:S01]  /*5d70*/  LEA.HI R6, R6, R3, RZ, 0x6 ;  /* 0x0000000306067211 */ /* 0x000fe200078f30ff */
[----:B------:R-:W-:-:S03]  /*5d80*/  IMAD.MOV.U32 R3, RZ, RZ, 0x1 ;  /* 0x00000001ff037424 */ /* 0x000fc600078e00ff */
[----:B------:R-:W-:-:S05]  /*5d90*/  SHF.R.S32.HI R10, RZ, 0x6, R6 ;  /* 0x00000006ff0a7819 */ /* 0x000fca0000011406 */
[----:B------:R-:W-:-:S07]  /*5da0*/  VIADD R12, R10, 0x1 ;  /* 0x000000010a0c7836 */ /* 0x000fce0000000000 */
.L_x_123:
[----:B------:R-:W-:-:S03]  /*5db0*/  UMOV UR5, 0xffffffff ;  /* 0xffffffff00057882 */ /* 0x000fc60000000000 */
[----:B------:R-:W-:Y:S05]  /*5dc0*/  BRA.DIV UR5, `(.L_x_113) ;  /* 0x0000001605a07947 */ /* 0x000fea000b800000 */
[----:B------:R-:W-:-:S13]  /*5dd0*/  ELECT P0, URZ, PT ;  /* 0x00000000003f782f */ /* 0x000fda0003800000 */
.L_x_148:
[----:B------:R-:W0:Y:S01]  /*5de0*/  LDC R6, c[0x0][0x28c] ;  /* 0x0000a300ff067b82 */ /* 0x000e220000000800 */
[----:B------:R-:W-:Y:S01]  /*5df0*/  BSSY B1, `(.L_x_114) ;  /* 0x000003a000017945 */ /* 0x000fe20003800000 */
[----:B0-----:R-:W-:-:S13]  /*5e00*/  ISETP.LT.OR P0, PT, R6, 0x1, !P0 ;  /* 0x000000010600780c */ /* 0x001fda0004701670 */
[----:B------:R-:W-:Y:S05]  /*5e10*/  @P0 BRA `(.L_x_115) ;  /* 0x0000000000dc0947 */ /* 0x000fea0003800000 */
[----:B------:R-:W-:Y:S02]  /*5e20*/  IMAD R14, R14, 0x4, R11 ;  /* 0x000000040e0e7824 */ /* 0x000fe400078e020b */
[----:B------:R-:W-:Y:S02]  /*5e30*/  IMAD.SHL.U32 R18, R18, 0x40, RZ ;  /* 0x0000004012127824 */ /* 0x000fe400078e00ff */
[----:B------:R-:W-:Y:S02]  /*5e40*/  IMAD.MOV.U32 R22, RZ, RZ, RZ ;  /* 0x000000ffff167224 */ /* 0x000fe400078e00ff */
[----:B------:R-:W-:Y:S02]  /*5e50*/  IMAD.MOV.U32 R6, RZ, RZ, R12 ;  /* 0x000000ffff067224 */ /* 0x000fe400078e000c */
[----:B------:R-:W-:Y:S02]  /*5e60*/  IMAD.MOV.U32 R7, RZ, RZ, R3 ;  /* 0x000000ffff077224 */ /* 0x000fe400078e0003 */
[----:B------:R-:W-:-:S02]  /*5e70*/  IMAD.MOV.U32 R8, RZ, RZ, R13 ;  /* 0x000000ffff087224 */ /* 0x000fc400078e000d */
[----:B------:R-:W-:-:S07]  /*5e80*/  IMAD.SHL.U32 R19, R14, 0x20, RZ ;  /* 0x000000200e137824 */ /* 0x000fce00078e00ff */
.L_x_118:
[----:B------:R-:W0:Y:S01]  /*5e90*/  S2UR UR5, SR_CgaCtaId ;  /* 0x00000000000579c3 */ /* 0x000e220000008800 */
[----:B------:R-:W-:Y:S02]  /*5ea0*/  MOV R14, 0x400 ;  /* 0x00000400000e7802 */ /* 0x000fe40000000f00 */
[----:B------:R-:W-:Y:S02]  /*5eb0*/  SHF.L.U32 R9, R7, 0x1f, RZ ;  /* 0x0000001f07097819 */ /* 0x000fe400000006ff */
[----:B------:R-:W-:Y:S01]  /*5ec0*/  LOP3.LUT P1, RZ, R0, 0x7f, RZ, 0xc0, !PT ;  /* 0x0000007f00ff7812 */ /* 0x000fe2000782c0ff */
[----:B0-----:R-:W-:-:S05]  /*5ed0*/  IMAD.U32 R11, RZ, RZ, UR5 ;  /* 0x00000005ff0b7e24 */ /* 0x001fca000f8e00ff */
[----:B------:R-:W-:-:S07]  /*5ee0*/  LEA R21, R11, R14, 0x18 ;  /* 0x0000000e0b157211 */ /* 0x000fce00078ec0ff */
[----:B------:R-:W0:Y:S01]  /*5ef0*/  @!P1 LDC R14, c[0x0][0x500] ;  /* 0x00014000ff0e9b82 */ /* 0x000e220000000800 */
[----:B------:R-:W-:-:S04]  /*5f00*/  IMAD R20, R8, 0x8, R21 ;  /* 0x0000000808147824 */ /* 0x000fc800078e0215 */
[----:B------:R-:W1:Y:S02]  /*5f10*/  SYNCS.PHASECHK.TRANS64.TRYWAIT P0, [R20+URZ+0x90], R9 ;  /* 0x00009009140075a7 */ /* 0x000e64000800017f */
[----:B-1----:R-:W-:Y:S05]  /*5f20*/  @!P0 BRA `(.L_x_116) ;  /* 0x0000001400688947 */ /* 0x002fea0003800000 */
.L_x_149:
[----:B-1----:R-:W-:Y:S01]  /*5f30*/  PRMT R9, R15, 0x9910, RZ ;  /* 0x000099100f097816 */ /* 0x002fe200000000ff */
[----:B0-----:R0:W-:Y:S03]  /*5f40*/  @!P1 SYNCS.ARRIVE.TRANS64 RZ, [R20+URZ], R14 ;  /* 0x0000000e14ff99a7 */ /* 0x0011e6000800003f */
[----:B------:R-:W-:-:S13]  /*5f50*/  ISETP.NE.AND P0, PT, R9, 0x2, PT ;  /* 0x000000020900780c */ /* 0x000fda0003f05270 */
[----:B0-----:R-:W-:Y:S05]  /*5f60*/  @P0 BRA `(.L_x_117) ;  /* 0x0000000000040947 */ /* 0x001fea0003800000 */
[----:B------:R-:W-:Y:S01]  /*5f70*/  BPT.TRAP 0x1 ;  /* 0x000000040000795c */ /* 0x000fe20000300000 */
.L_x_117:
[----:B------:R-:W-:Y:S01]  /*5f80*/  IMAD R9, R8, 0x4, R11 ;  /* 0x0000000408097824 */ /* 0x000fe200078e020b */
[----:B------:R-:W-:Y:S01]  /*5f90*/  R2UR UR9, R20 ;  /* 0x00000000140972ca */ /* 0x000fe200000e0000 */
[----:B------:R-:W-:Y:S01]  /*5fa0*/  VIADD R6, R6, 0xffffffff ;  /* 0xffffffff06067836 */ /* 0x000fe20000000000 */
[----:B------:R-:W-:Y:S01]  /*5fb0*/  UIADD3 UR6, UP0, UR24, 0xf0, URZ ;  /* 0x000000f018067890 */ /* 0x000fe2000ff1e03f */
[--C-:B------:R-:W-:Y:S01]  /*5fc0*/  IMAD.U32 R9, R9, 0x800, R21.reuse ;  /* 0x0000080009097824 */ /* 0x100fe200078e0015 */
[----:B------:R-:W-:Y:S01]  /*5fd0*/  R2UR UR11, R19 ;  /* 0x00000000130b72ca */ /* 0x000fe200000e0000 */
[----:B------:R-:W-:Y:S01]  /*5fe0*/  IMAD R21, R8, 0x1000, R21 ;  /* 0x0000100008157824 */ /* 0x000fe200078e0215 */
[----:B------:R-:W-:Y:S01]  /*5ff0*/  R2UR UR10, R22 ;  /* 0x00000000160a72ca */ /* 0x000fe200000e0000 */
[----:B------:R-:W-:Y:S01]  /*6000*/  UIADD3 UR26, UP1, UR24, 0x1f0, URZ ;  /* 0x000001f0181a7890 */ /* 0x000fe2000ff3e03f */
[----:B------:R-:W-:Y:S01]  /*6010*/  R2UR UR5, R9 ;  /* 0x00000000090572ca */ /* 0x000fe200000e0000 */
[----:B------:R-:W-:Y:S01]  /*6020*/  UIADD3.X UR7, URZ, UR25, URZ, UP0, !UPT ;  /* 0x000000193f077290 */ /* 0x000fe200087fe43f */
[----:B------:R-:W-:Y:S01]  /*6030*/  R2UR UR8, R21 ;  /* 0x00000000150872ca */ /* 0x000fe200000e0000 */
[----:B------:R-:W-:Y:S01]  /*6040*/  VIADD R8, R8, 0x1 ;  /* 0x0000000108087836 */ /* 0x000fe20000000000 */
[----:B------:R-:W-:Y:S01]  /*6050*/  R2UR UR12, R17 ;  /* 0x00000000110c72ca */ /* 0x000fe200000e0000 */
[----:B------:R-:W-:Y:S01]  /*6060*/  UIADD3.X UR27, URZ, UR25, URZ, UP1, !UPT ;  /* 0x000000193f1b7290 */ /* 0x000fe20008ffe43f */
[----:B------:R-:W-:Y:S01]  /*6070*/  R2UR UR19, R18 ;  /* 0x00000000121372ca */ /* 0x000fe200000e0000 */
[----:B------:R-:W-:Y:S01]  /*6080*/  UMOV UR20, 0xf0000 ;  /* 0x000f000000147882 */ /* 0x000fe20000000000 */
[----:B------:R-:W-:Y:S01]  /*6090*/  ISETP.GT.AND P1, PT, R6, 0x1, PT ;  /* 0x000000010600780c */ /* 0x000fe20003f24270 */
[----:B------:R-:W-:Y:S01]  /*60a0*/  UMOV UR14, 0x0 ;  /* 0x00000000000e7882 */ /* 0x000fe20000000000 */
[----:B------:R-:W-:Y:S01]  /*60b0*/  UMOV UR15, 0x10000000 ;  /* 0x10000000000f7882 */ /* 0x000fe20000000000 */
[----:B------:R-:W-:Y:S01]  /*60c0*/  ISETP.NE.AND P0, PT, R8, 0x12, PT ;  /* 0x000000120800780c */ /* 0x000fe20003f05270 */
[----:B------:R-:W-:Y:S01]  /*60d0*/  VIADD R22, R22, 0x40 ;  /* 0x0000004016167836 */ /* 0x000fe20000000000 */
[----:B------:R-:W-:-:S02]  /*60e0*/  UIADD3 UR5, UR5, 0x200, URZ ;  /* 0x0000020005057890 */ /* 0x000fc4000fffe03f */
[----:B------:R-:W-:Y:S01]  /*60f0*/  UIADD3 UR16, UR8, 0x24200, URZ ;  /* 0x0002420008107890 */ /* 0x000fe2000fffe03f */
[----:B------:R-:W-:Y:S02]  /*6100*/  SEL R14, RZ, 0x1, P0 ;  /* 0x00000001ff0e7807 */ /* 0x000fe40000000000 */
[----:B------:R-:W-:Y:S02]  /*6110*/  SEL R8, R8, RZ, P0 ;  /* 0x000000ff08087207 */ /* 0x000fe40000000000 */
[----:B------:R-:W-:Y:S01]  /*6120*/  UMOV UR8, UR5 ;  /* 0x0000000500087c82 */ /* 0x000fe20008000000 */
[----:B------:R-:W-:Y:S01]  /*6130*/  LOP3.LUT R7, R7, R14, RZ, 0x3c, !PT ;  /* 0x0000000e07077212 */ /* 0x000fe200078e3cff */
[----:B------:R0:W-:Y:S02]  /*6140*/  UTMALDG.3D.MULTICAST [UR8], [UR6], UR20, desc[UR14] ;  /* 0x00000e08060073b4 */ /* 0x0001e40008011814 */
[----:B0-----:R-:W-:Y:S01]  /*6150*/  UMOV UR8, UR16 ;  /* 0x0000001000087c82 */ /* 0x001fe20008000000 */
[----:B------:R-:W-:-:S02]  /*6160*/  UMOV UR11, UR19 ;  /* 0x00000013000b7c82 */ /* 0x000fc40008000000 */
[----:B------:R0:W-:Y:S02]  /*6170*/  UTMALDG.3D [UR8], [UR26], desc[UR14] ;  /* 0x00000e081a0075b4 */ /* 0x0001e40008011000 */
[----:B0-----:R-:W-:Y:S05]  /*6180*/  @P1 BRA `(.L_x_118) ;  /* 0xfffffffc00401947 */ /* 0x001fea000383ffff */
.L_x_115:
[----:B------:R-:W-:Y:S05]  /*6190*/  BSYNC B1 ;  /* 0x0000000000017941 */ /* 0x000fea0003800000 */
.L_x_114:
[----:B------:R-:W-:Y:S01]  /*61a0*/  LOP3.LUT P1, RZ, R16, 0xff, RZ, 0xc0, !PT ;  /* 0x000000ff10ff7812 */ /* 0x000fe2000782c0ff */
[C---:B------:R-:W-:Y:S01]  /*61b0*/  IMAD.IADD R13, R10.reuse, 0x1, R13 ;  /* 0x000000010a0d7824 */ /* 0x040fe200078e020d */
[----:B------:R-:W-:Y:S01]  /*61c0*/  ULDC.64 UR6, c[0x0][0x650] ;  /* 0x0001940000067ab9 */ /* 0x000fe20000000a00 */
[C---:B------:R-:W-:Y:S01]  /*61d0*/  ISETP.GE.U32.AND P2, PT, R10.reuse, 0x12, PT ;  /* 0x000000120a00780c */ /* 0x040fe20003f46070 */
[----:B------:R-:W-:Y:S01]  /*61e0*/  BSSY B1, `(.L_x_119) ;  /* 0x0000069000017945 */ /* 0x000fe20003800000 */
[----:B------:R-:W-:Y:S01]  /*61f0*/  IMAD.MOV.U32 R14, RZ, RZ, -0x1 ;  /* 0xffffffffff0e7424 */ /* 0x000fe200078e00ff */
[----:B------:R-:W-:Y:S01]  /*6200*/  ISETP.GT.U32.AND P0, PT, R13, 0x11, PT ;  /* 0x000000110d00780c */ /* 0x000fe20003f04070 */
[----:B------:R-:W-:Y:S01]  /*6210*/  IMAD.MOV.U32 R18, RZ, RZ, -0x1 ;  /* 0xffffffffff127424 */ /* 0x000fe200078e00ff */
[----:B------:R-:W-:Y:S01]  /*6220*/  PRMT R16, RZ, 0x7610, R16 ;  /* 0x00007610ff107816 */ /* 0x000fe20000000010 */
[----:B------:R-:W-:Y:S01]  /*6230*/  IMAD.MOV.U32 R17, RZ, RZ, -0x1 ;  /* 0xffffffffff117424 */ /* 0x000fe200078e00ff */
[----:B------:R-:W-:-:S03]  /*6240*/  ISETP.LT.U32.AND P0, PT, R10, 0x12, P0 ;  /* 0x000000120a00780c */ /* 0x000fc60000701070 */
[----:B------:R-:W0:Y:S01]  /*6250*/  @P1 S2R R11, SR_CgaCtaId ;  /* 0x00000000000b1919 */ /* 0x000e220000008800 */
[----:B------:R-:W-:-:S04]  /*6260*/  @P1 MOV R6, 0x400 ;  /* 0x0000040000061802 */ /* 0x000fc80000000f00 */
[----:B0-----:R-:W-:Y:S01]  /*6270*/  @P1 LEA R8, R11, R6, 0x18 ;  /* 0x000000060b081211 */ /* 0x001fe200078ec0ff */
[----:B------:R-:W-:Y:S01]  /*6280*/  IMAD.WIDE.U32 R6, R13, 0x38e38e39, RZ ;  /* 0x38e38e390d067825 */ /* 0x000fe200078e00ff */
[----:B------:R-:W-:Y:S02]  /*6290*/  SEL R6, RZ, 0x1, !P0 ;  /* 0x00000001ff067807 */ /* 0x000fe40004000000 */
[----:B------:R0:W-:Y:S01]  /*62a0*/  @P1 SYNCS.ARRIVE.TRANS64.A1T0 RZ, [R8+URZ+0x138], RZ ;  /* 0x000138ff08ff19a7 */ /* 0x0001e2000810003f */
[----:B------:R-:W-:Y:S02]  /*62b0*/  IADD3 R4, P1, R4, UR22, RZ ;  /* 0x0000001604047c10 */ /* 0x000fe4000ff3e0ff */
[----:B------:R-:W-:Y:S02]  /*62c0*/  LOP3.LUT R3, R3, R6, RZ, 0x3c, !PT ;  /* 0x0000000603037212 */ /* 0x000fe400078e3cff */
[----:B------:R-:W-:Y:S02]  /*62d0*/  IADD3.X R5, R5, UR13, RZ, P1, !PT ;  /* 0x0000000d05057c10 */ /* 0x000fe40008ffe4ff */
[----:B------:R-:W-:-:S02]  /*62e0*/  ISETP.GE.U32.AND P0, PT, R4, UR6, PT ;  /* 0x0000000604007c0c */ /* 0x000fc4000bf06070 */
[----:B0-----:R-:W-:Y:S02]  /*62f0*/  SHF.R.U32.HI R8, RZ, 0x2, R7 ;  /* 0x00000002ff087819 */ /* 0x001fe40000011607 */
[----:B------:R-:W-:Y:S02]  /*6300*/  ISETP.GE.U32.AND.EX P0, PT, R5, UR7, PT, P0 ;  /* 0x0000000705007c0c */ /* 0x000fe4000bf06100 */
[----:B------:R-:W-:Y:S01]  /*6310*/  @P2 LOP3.LUT R3, R3, 0x1, R8, 0x78, !PT ;  /* 0x0000000103032812 */ /* 0x000fe200078e7808 */
[----:B------:R-:W-:Y:S01]  /*6320*/  IMAD R13, R8, -0x12, R13 ;  /* 0xffffffee080d7824 */ /* 0x000fe200078e020d */
[----:B------:R-:W-:-:S09]  /*6330*/  PRMT R6, RZ, 0x7610, R6 ;  /* 0x00007610ff067816 */ /* 0x000fd20000000006 */
[----:B------:R-:W-:Y:S05]  /*6340*/  @P0 BRA `(.L_x_120) ;  /* 0x0000000400480947 */ /* 0x000fea0003800000 */
[----:B------:R-:W0:Y:S01]  /*6350*/  S2R R18, SR_CTAID.X ;  /* 0x0000000000127919 */ /* 0x000e220000002500 */
[----:B------:R-:W-:Y:S01]  /*6360*/  ULDC.64 UR6, c[0x0][0x628] ;  /* 0x00018a0000067ab9 */ /* 0x000fe20000000a00 */
[----:B------:R-:W1:Y:S01]  /*6370*/  LDC R19, c[0x0][0x144] ;  /* 0x00005100ff137b82 */ /* 0x000e620000000800 */
[----:B------:R-:W-:Y:S01]  /*6380*/  ISETP.NE.U32.AND P0, PT, RZ, UR6, PT ;  /* 0x00000006ff007c0c */ /* 0x000fe2000bf05070 */
[----:B------:R-:W2:Y:S01]  /*6390*/  S2R R14, SR_CTAID.Y ;  /* 0x00000000000e7919 */ /* 0x000ea20000002600 */
[----:B------:R-:W-:Y:S01]  /*63a0*/  ULDC UR8, c[0x0][0x630] ;  /* 0x00018c0000087ab9 */ /* 0x000fe20000000800 */
[----:B------:R-:W-:Y:S01]  /*63b0*/  ULDC UR9, c[0x0][0x150] ;  /* 0x0000540000097ab9 */ /* 0x000fe20000000800 */
[----:B------:R-:W-:Y:S01]  /*63c0*/  ISETP.NE.AND.EX P0, PT, RZ, UR7, PT, P0 ;  /* 0x00000007ff007c0c */ /* 0x000fe2000bf05300 */
[----:B------:R-:W-:Y:S02]  /*63d0*/  IMAD.MOV.U32 R6, RZ, RZ, R4 ;  /* 0x000000ffff067224 */ /* 0x000fe400078e0004 */
[----:B------:R-:W-:Y:S01]  /*63e0*/  IMAD.MOV.U32 R7, RZ, RZ, R5 ;  /* 0x000000ffff077224 */ /* 0x000fe200078e0005 */
[----:B0-----:R-:W-:-:S09]  /*63f0*/  I2FP.F32.U32 R20, R18 ;  /* 0x0000001200147245 */ /* 0x001fd20000201000 */
[----:B------:R-:W-:Y:S05]  /*6400*/  @!P0 BRA `(.L_x_121) ;  /* 0x0000000000288947 */ /* 0x000fea0003800000 */
[----:B------:R-:W-:Y:S02]  /*6410*/  ULDC UR5, c[0x0][0x634] ;  /* 0x00018d0000057ab9 */ /* 0x000fe40000000800 */
[----:B------:R-:W-:-:S05]  /*6420*/  IADD3 R7, P0, R4, UR5, RZ ;  /* 0x0000000504077c10 */ /* 0x000fca000ff1e0ff */
[----:B------:R-:W-:-:S04]  /*6430*/  IMAD.X R17, RZ, RZ, R5, P0 ;  /* 0x000000ffff117224 */ /* 0x000fc800000e0605 */
[----:B------:R-:W-:-:S04]  /*6440*/  IMAD.WIDE.U32 R8, R17, UR6, RZ ;  /* 0x0000000611087c25 */ /* 0x000fc8000f8e00ff */
[----:B------:R-:W-:-:S04]  /*6450*/  IMAD.WIDE.U32 R8, P0, R7, UR7, R8 ;  /* 0x0000000707087c25 */ /* 0x000fc8000f800008 */
[----:B------:R-:W-:-:S04]  /*6460*/  IMAD.WIDE.U32 R6, R7, UR6, RZ ;  /* 0x0000000607067c25 */ /* 0x000fc8000f8e00ff */
[----:B------:R-:W-:Y:S01]  /*6470*/  IMAD.MOV.U32 R6, RZ, RZ, R9 ;  /* 0x000000ffff067224 */ /* 0x000fe200078e0009 */
[----:B------:R-:W-:Y:S01]  /*6480*/  IADD3 RZ, P1, R7, R8, RZ ;  /* 0x0000000807ff7210 */ /* 0x000fe20007f3e0ff */
[----:B------:R-:W-:-:S04]  /*6490*/  IMAD.X R7, RZ, RZ, RZ, P0 ;  /* 0x000000ffff077224 */ /* 0x000fc800000e06ff */
[----:B------:R-:W-:-:S08]  /*64a0*/  IMAD.WIDE.U32.X R6, R17, UR7, R6, P1 ;  /* 0x0000000711067c25 */ /* 0x000fd000088e0406 */
.L_x_121:
[----:B------:R-:W-:Y:S01]  /*64b0*/  FMUL R20, R20, UR9 ;  /* 0x0000000914147c20 */ /* 0x000fe20008400000 */
[--C-:B------:R-:W-:Y:S01]  /*64c0*/  SHF.R.U64 R17, R6, UR8, R7.reuse ;  /* 0x0000000806117c19 */ /* 0x100fe20008001207 */
[----:B------:R-:W-:Y:S01]  /*64d0*/  ULDC.64 UR6, c[0x0][0x620] ;  /* 0x0001880000067ab9 */ /* 0x000fe20000000a00 */
[----:B------:R-:W-:Y:S01]  /*64e0*/  SHF.R.U32.HI R6, RZ, UR8, R7 ;  /* 0x00000008ff067c19 */ /* 0x000fe20008011607 */
[----:B------:R-:W-:Y:S01]  /*64f0*/  ULDC.64 UR8, c[0x0][0x640] ;  /* 0x0001900000087ab9 */ /* 0x000fe20000000a00 */
[----:B------:R-:W-:Y:S01]  /*6500*/  IADD3 R7, P0, RZ, -R17, RZ ;  /* 0x80000011ff077210 */ /* 0x000fe20007f1e0ff */
[----:B------:R-:W0:Y:S01]  /*6510*/  F2I.U32.TRUNC.NTZ R20, R20 ;  /* 0x0000001400147305 */ /* 0x000e22000020f000 */
[----:B------:R-:W3:Y:S01]  /*6520*/  LDC R21, c[0x0][0x148] ;  /* 0x00005200ff157b82 */ /* 0x000ee20000000800 */
[----:B------:R-:W-:Y:S02]  /*6530*/  ULDC UR5, c[0x0][0x618] ;  /* 0x0001860000057ab9 */ /* 0x000fe40000000800 */
[----:B------:R-:W-:Y:S01]  /*6540*/  IMAD.X R6, RZ, RZ, ~R6, P0 ;  /* 0x000000ffff067224 */ /* 0x000fe200000e0e06 */
[----:B------:R-:W-:-:S03]  /*6550*/  ISETP.NE.U32.AND P0, PT, RZ, UR8, PT ;  /* 0x00000008ff007c0c */ /* 0x000fc6000bf05070 */
[----:B------:R-:W-:Y:S01]  /*6560*/  IMAD R6, R6, UR6, RZ ;  /* 0x0000000606067c24 */ /* 0x000fe2000f8e02ff */
[----:B------:R-:W-:-:S03]  /*6570*/  ISETP.NE.AND.EX P0, PT, RZ, UR9, PT, P0 ;  /* 0x00000009ff007c0c */ /* 0x000fc6000bf05300 */
[C---:B------:R-:W-:Y:S02]  /*6580*/  IMAD R9, R7.reuse, UR7, R6 ;  /* 0x0000000707097c24 */ /* 0x040fe4000f8e0206 */
[----:B------:R-:W-:Y:S01]  /*6590*/  IMAD.WIDE.U32 R6, R7, UR6, R4 ;  /* 0x0000000607067c25 */ /* 0x000fe2000f8e0004 */
[----:B------:R-:W-:-:S03]  /*65a0*/  ULDC UR6, c[0x0][0x154] ;  /* 0x0000550000067ab9 */ /* 0x000fc60000000800 */
[----:B0-----:R-:W-:Y:S02]  /*65b0*/  IMAD.MOV R8, RZ, RZ, -R20 ;  /* 0x000000ffff087224 */ /* 0x001fe400078e0a14 */
[----:B------:R-:W-:Y:S02]  /*65c0*/  IMAD.IADD R7, R7, 0x1, R9 ;  /* 0x0000000107077824 */ /* 0x000fe400078e0209 */
[----:B-1----:R-:W-:Y:S01]  /*65d0*/  IMAD R18, R19, R8, R18 ;  /* 0x0000000813127224 */ /* 0x002fe200078e0212 */
[----:B--2---:R-:W-:Y:S02]  /*65e0*/  I2FP.F32.U32 R8, R14 ;  /* 0x0000000e00087245 */ /* 0x004fe40000201000 */
[--C-:B------:R-:W-:Y:S02]  /*65f0*/  SHF.R.U64 R19, R6, UR5, R7.reuse ;  /* 0x0000000506137c19 */ /* 0x100fe40008001207 */
[----:B------:R-:W-:Y:S01]  /*6600*/  SHF.R.U32.HI R6, RZ, UR5, R7 ;  /* 0x00000005ff067c19 */ /* 0x000fe20008011607 */
[----:B------:R-:W-:Y:S01]  /*6610*/  FMUL R8, R8, UR6 ;  /* 0x0000000608087c20 */ /* 0x000fe20008400000 */
[----:B------:R-:W-:-:S02]  /*6620*/  ULDC UR5, c[0x0][0x608] ;  /* 0x0001820000057ab9 */ /* 0x000fc40000000800 */
[--C-:B------:R-:W-:Y:S01]  /*6630*/  SHF.R.U64 R22, R19, UR5, R6.reuse ;  /* 0x0000000513167c19 */ /* 0x100fe20008001206 */
[----:B------:R0:W1:Y:S01]  /*6640*/  F2I.U32.TRUNC.NTZ R24, R8 ;  /* 0x0000000800187305 */ /* 0x000062000020f000 */
[----:B------:R-:W-:Y:S01]  /*6650*/  SHF.R.U32.HI R7, RZ, UR5, R6 ;  /* 0x00000005ff077c19 */ /* 0x000fe20008011606 */
[----:B------:R-:W-:-:S03]  /*6660*/  ULDC UR5, c[0x0][0x658] ;  /* 0x0001960000057ab9 */ /* 0x000fc60000000800 */
[--C-:B------:R-:W-:Y:S02]  /*6670*/  SHF.R.U64 R20, R22, UR5, R7.reuse ;  /* 0x0000000516147c19 */ /* 0x100fe40008001207 */
[----:B------:R-:W-:-:S03]  /*6680*/  SHF.R.U32.HI R23, RZ, UR5, R7 ;  /* 0x00000005ff177c19 */ /* 0x000fc60008011607 */
[----:B------:R-:W-:Y:S02]  /*6690*/  IMAD.MOV.U32 R6, RZ, RZ, R20 ;  /* 0x000000ffff067224 */ /* 0x000fe400078e0014 */
[----:B------:R-:W-:Y:S01]  /*66a0*/  IMAD.MOV.U32 R7, RZ, RZ, R23 ;  /* 0x000000ffff077224 */ /* 0x000fe200078e0017 */
[----:B0-----:R-:W-:Y:S06]  /*66b0*/  @!P0 BRA `(.L_x_122) ;  /* 0x0000000000288947 */ /* 0x001fec0003800000 */
        /* <DEDUP_REMOVED lines=10> */
.L_x_122:
[----:B------:R-:W-:Y:S01]  /*6760*/  ULDC UR5, c[0x0][0x648] ;  /* 0x0001920000057ab9 */ /* 0x000fe20000000800 */
[----:B------:R-:W-:Y:S01]  /*6770*/  LOP3.LUT R22, R22, UR17, RZ, 0xc0, !PT ;  /* 0x0000001116167c12 */ /* 0x000fe2000f8ec0ff */
[----:B-1----:R-:W-:Y:S01]  /*6780*/  IMAD.MOV R24, RZ, RZ, -R24 ;  /* 0x000000ffff187224 */ /* 0x002fe200078e0a18 */
[----:B------:R-:W-:Y:S01]  /*6790*/  SHF.R.U64 R7, R6, UR5, R7 ;  /* 0x0000000506077c19 */ /* 0x000fe20008001207 */
[----:B------:R-:W-:Y:S01]  /*67a0*/  ULDC UR5, c[0x0][0x638] ;  /* 0x00018e0000057ab9 */ /* 0x000fe20000000800 */
[----:B------:R-:W-:Y:S01]  /*67b0*/  LOP3.LUT R19, R19, UR4, RZ, 0xc0, !PT ;  /* 0x0000000413137c12 */ /* 0x000fe2000f8ec0ff */
[----:B---3--:R-:W-:Y:S01]  /*67c0*/  @P4 IMAD R18, R21, R24, R14 ;  /* 0x0000001815124224 */ /* 0x008fe200078e020e */
[----:B------:R-:W-:Y:S01]  /*67d0*/  ULDC UR6, c[0x0][0x610] ;  /* 0x0001840000067ab9 */ /* 0x000fe20000000800 */
[----:B------:R-:W-:Y:S02]  /*67e0*/  IMAD.MOV R9, RZ, RZ, -R7 ;  /* 0x000000ffff097224 */ /* 0x000fe400078e0a07 */
[----:B------:R-:W-:-:S02]  /*67f0*/  IMAD R7, R7, UR18, R22 ;  /* 0x0000001207077c24 */ /* 0x000fc4000f8e0216 */
[----:B------:R-:W-:Y:S01]  /*6800*/  IMAD R20, R9, UR5, R20 ;  /* 0x0000000509147c24 */ /* 0x000fe2000f8e0214 */
[----:B------:R-:W-:Y:S01]  /*6810*/  ULDC UR5, c[0x0][0x600] ;  /* 0x0001800000057ab9 */ /* 0x000fe20000000800 */
[----:B------:R-:W-:Y:S02]  /*6820*/  IMAD R14, R7, UR6, R18 ;  /* 0x00000006070e7c24 */ /* 0x000fe4000f8e0212 */
[----:B------:R-:W-:Y:S02]  /*6830*/  IMAD R7, R20, UR5, R19 ;  /* 0x0000000514077c24 */ /* 0x000fe4000f8e0213 */
[----:B------:R-:W-:-:S03]  /*6840*/  IMAD.MOV.U32 R6, RZ, RZ, 0x1 ;  /* 0x00000001ff067424 */ /* 0x000fc600078e00ff */
[----:B------:R-:W-:Y:S02]  /*6850*/  SEL R18, R7, R14, !P4 ;  /* 0x0000000e07127207 */ /* 0x000fe40006000000 */
[----:B------:R-:W-:-:S07]  /*6860*/  SEL R14, R14, R7, !P4 ;  /* 0x000000070e0e7207 */ /* 0x000fce0006000000 */
.L_x_120:
[----:B------:R-:W-:Y:S05]  /*6870*/  BSYNC B1 ;  /* 0x0000000000017941 */ /* 0x000fea0003800000 */
.L_x_119:
[----:B------:R-:W-:-:S13]  /*6880*/  LOP3.LUT P0, RZ, R6, 0xff, RZ, 0xc0, !PT ;  /* 0x000000ff06ff7812 */ /* 0x000fda000780c0ff */
[----:B------:R-:W-:Y:S05]  /*6890*/  @P0 BRA `(.L_x_123) ;  /* 0xfffffff400440947 */ /* 0x000fea000383ffff */
[----:B------:R-:W-:Y:S05]  /*68a0*/  BSYNC B0 ;  /* 0x0000000000007941 */ /* 0x000fea0003800000 */
.L_x_112:
[----:B------:R-:W-:-:S03]  /*68b0*/  UMOV UR5, 0xffffffff ;  /* 0xffffffff00057882 */ /* 0x000fc60000000000 */
[----:B------:R-:W-:Y:S05]  /*68c0*/  BRA.DIV UR5, `(.L_x_124) ;  /* 0x0000000e05147947 */ /* 0x000fea000b800000 */
[----:B------:R-:W-:-:S13]  /*68d0*/  ELECT P0, URZ, PT ;  /* 0x00000000003f782f */ /* 0x000fda0003800000 */
.L_x_152:
[----:B------:R-:W-:Y:S04]  /*68e0*/  BSSY B0, `(.L_x_125) ;  /* 0x00000a9000007945 */ /* 0x000fe80003800000 */
[----:B------:R-:W-:Y:S05]  /*68f0*/  @!P0 BRA `(.L_x_126) ;  /* 0x00000008009c8947 */ /* 0x000fea0003800000 */
[----:B------:R-:W-:-:S04]  /*6900*/  LOP3.LUT R2, R2, 0x2, RZ, 0xfc, !PT ;  /* 0x0000000202027812 */ /* 0x000fc800078efcff */
[----:B------:R-:W-:-:S13]  /*6910*/  ISETP.NE.AND P0, PT, R2, 0x3, PT ;  /* 0x000000030200780c */ /* 0x000fda0003f05270 */
[----:B------:R-:W-:Y:S05]  /*6920*/  @!P0 BRA `(.L_x_127) ;  /* 0x0000000000048947 */ /* 0x000fea0003800000 */
[----:B------:R-:W-:Y:S01]  /*6930*/  BPT.TRAP 0x1 ;  /* 0x000000040000795c */ /* 0x000fe20000300000 */
.L_x_127:
[----:B------:R-:W0:Y:S01]  /*6940*/  S2R R5, SR_CgaCtaId ;  /* 0x0000000000057919 */ /* 0x000e220000008800 */
[----:B------:R-:W-:Y:S02]  /*6950*/  MOV R0, 0x400 ;  /* 0x0000040000007802 */ /* 0x000fe40000000f00 */
[----:B------:R-:W-:Y:S02]  /*6960*/  SHF.L.U32 R4, R3, 0x1f, RZ ;  /* 0x0000001f03047819 */ /* 0x000fe400000006ff */
[----:B0-----:R-:W-:-:S05]  /*6970*/  LEA R0, R5, R0, 0x18 ;  /* 0x0000000005007211 */ /* 0x001fca00078ec0ff */
[----:B------:R-:W-:-:S04]  /*6980*/  VIADD R0, R0, 0x90 ;  /* 0x0000009000007836 */ /* 0x000fc80000000000 */
[C---:B------:R-:W-:Y:S02]  /*6990*/  IMAD R7, R13.reuse, 0x8, R0 ;  /* 0x000000080d077824 */ /* 0x040fe400078e0200 */
[----:B------:R-:W-:Y:S02]  /*69a0*/  VIADD R13, R13, 0x1 ;  /* 0x000000010d0d7836 */ /* 0x000fe40000000000 */
[----:B------:R-:W0:Y:S03]  /*69b0*/  SYNCS.PHASECHK.TRANS64.TRYWAIT P0, [R7+URZ], R4 ;  /* 0x00000004070075a7 */ /* 0x000e26000800017f */
[----:B------:R-:W-:-:S04]  /*69c0*/  ISETP.NE.AND P1, PT, R13, 0x12, PT ;  /* 0x000000120d00780c */ /* 0x000fc80003f25270 */
[----:B------:R-:W-:Y:S02]  /*69d0*/  SEL R2, RZ, 0x1, P1 ;  /* 0x00000001ff027807 */ /* 0x000fe40000800000 */
[----:B------:R-:W-:Y:S02]  /*69e0*/  SEL R13, R13, RZ, P1 ;  /* 0x000000ff0d0d7207 */ /* 0x000fe40000800000 */
[----:B------:R-:W-:-:S03]  /*69f0*/  LOP3.LUT R6, R3, R2, RZ, 0x3c, !PT ;  /* 0x0000000203067212 */ /* 0x000fc600078e3cff */
[----:B------:R-:W-:Y:S01]  /*6a00*/  IMAD R8, R13, 0x8, R0 ;  /* 0x000000080d087824 */ /* 0x000fe200078e0200 */
[----:B------:R-:W-:Y:S01]  /*6a10*/  SHF.L.U32 R5, R6, 0x1f, RZ ;  /* 0x0000001f06057819 */ /* 0x000fe200000006ff */
[----:B0-----:R-:W-:Y:S06]  /*6a20*/  @!P0 BRA `(.L_x_128) ;  /* 0x0000000800dc8947 */ /* 0x001fec0003800000 */
.L_x_153:
[----:B------:R-:W1:Y:S01]  /*6a30*/  SYNCS.PHASECHK.TRANS64.TRYWAIT P0, [R8+URZ], R5 ;  /* 0x00000005080075a7 */ /* 0x000e62000800017f */
[----:B------:R-:W-:-:S05]  /*6a40*/  VIADD R2, R13, 0x1 ;  /* 0x000000010d027836 */ /* 0x000fca0000000000 */
[----:B------:R-:W-:-:S04]  /*6a50*/  ISETP.NE.AND P1, PT, R2, 0x12, PT ;  /* 0x000000120200780c */ /* 0x000fc80003f25270 */
[----:B------:R-:W-:Y:S02]  /*6a60*/  SEL R3, RZ, 0x1, P1 ;  /* 0x00000001ff037807 */ /* 0x000fe40000800000 */
[----:B0-----:R-:W-:Y:S02]  /*6a70*/  SEL R7, R2, RZ, P1 ;  /* 0x000000ff02077207 */ /* 0x001fe40000800000 */
[----:B------:R-:W-:-:S03]  /*6a80*/  LOP3.LUT R6, R6, R3, RZ, 0x3c, !PT ;  /* 0x0000000306067212 */ /* 0x000fc600078e3cff */
[----:B------:R-:W-:Y:S01]  /*6a90*/  IMAD R9, R7, 0x8, R0 ;  /* 0x0000000807097824 */ /* 0x000fe200078e0200 */
[----:B------:R-:W-:Y:S01]  /*6aa0*/  SHF.L.U32 R4, R6, 0x1f, RZ ;  /* 0x0000001f06047819 */ /* 0x000fe200000006ff */
[----:B-1----:R-:W-:Y:S06]  /*6ab0*/  @!P0 BRA `(.L_x_129) ;  /* 0x0000000800cc8947 */ /* 0x002fec0003800000 */
.L_x_154:
[----:B------:R-:W1:Y:S01]  /*6ac0*/  SYNCS.PHASECHK.TRANS64.TRYWAIT P0, [R9+URZ], R4 ;  /* 0x00000004090075a7 */ /* 0x000e62000800017f */
[----:B------:R-:W-:-:S05]  /*6ad0*/  VIADD R2, R7, 0x1 ;  /* 0x0000000107027836 */ /* 0x000fca0000000000 */
[----:B------:R-:W-:-:S04]  /*6ae0*/  ISETP.NE.AND P1, PT, R2, 0x12, PT ;  /* 0x000000120200780c */ /* 0x000fc80003f25270 */
[----:B------:R-:W-:Y:S02]  /*6af0*/  SEL R3, RZ, 0x1, P1 ;  /* 0x00000001ff037807 */ /* 0x000fe40000800000 */
[----:B------:R-:W-:Y:S02]  /*6b00*/  SEL R7, R2, RZ, P1 ;  /* 0x000000ff02077207 */ /* 0x000fe40000800000 */
[----:B------:R-:W-:-:S03]  /*6b10*/  LOP3.LUT R6, R6, R3, RZ, 0x3c, !PT ;  /* 0x0000000306067212 */ /* 0x000fc600078e3cff */
[----:B0-----:R-:W-:Y:S01]  /*6b20*/  IMAD R8, R7, 0x8, R0 ;  /* 0x0000000807087824 */ /* 0x001fe200078e0200 */
[----:B------:R-:W-:Y:S01]  /*6b30*/  SHF.L.U32 R5, R6, 0x1f, RZ ;  /* 0x0000001f06057819 */ /* 0x000fe200000006ff */
[----:B-1----:R-:W-:Y:S06]  /*6b40*/  @!P0 BRA `(.L_x_130) ;  /* 0x0000000800bc8947 */ /* 0x002fec0003800000 */
.L_x_155:
        /* <DEDUP_REMOVED lines=9> */
.L_x_156:
        /* <DEDUP_REMOVED lines=9> */
.L_x_157:
        /* <DEDUP_REMOVED lines=9> */
.L_x_158:
        /* <DEDUP_REMOVED lines=9> */
.L_x_159:
        /* <DEDUP_REMOVED lines=9> */
.L_x_160:
        /* <DEDUP_REMOVED lines=9> */
.L_x_161:
        /* <DEDUP_REMOVED lines=9> */
.L_x_162:
        /* <DEDUP_REMOVED lines=9> */
.L_x_163:
        /* <DEDUP_REMOVED lines=9> */
.L_x_164:
        /* <DEDUP_REMOVED lines=9> */
.L_x_165:
        /* <DEDUP_REMOVED lines=9> */
.L_x_166:
        /* <DEDUP_REMOVED lines=9> */
.L_x_167:
[----:B------:R-:W1:Y:S01]  /*7210*/  SYNCS.PHASECHK.TRANS64.TRYWAIT P0, [R8+URZ], R5 ;  /* 0x00000005080075a7 */ /* 0x000e62000800017f */
[----:B------:R-:W-:-:S05]  /*7220*/  VIADD R2, R7, 0x1 ;  /* 0x0000000107027836 */ /* 0x000fca0000000000 */
[----:B------:R-:W-:-:S04]  /*7230*/  ISETP.NE.AND P1, PT, R2, 0x12, PT ;  /* 0x000000120200780c */ /* 0x000fc80003f25270 */
[----:B------:R-:W-:Y:S02]  /*7240*/  SEL R3, RZ, 0x1, P1 ;  /* 0x00000001ff037807 */ /* 0x000fe40000800000 */
[----:B------:R-:W-:Y:S02]  /*7250*/  SEL R7, R2, RZ, P1 ;  /* 0x000000ff02077207 */ /* 0x000fe40000800000 */
[----:B0-----:R-:W-:-:S03]  /*7260*/  LOP3.LUT R9, R6, R3, RZ, 0x3c, !PT ;  /* 0x0000000306097212 */ /* 0x001fc600078e3cff */
[----:B------:R-:W-:Y:S01]  /*7270*/  IMAD R11, R7, 0x8, R0 ;  /* 0x00000008070b7824 */ /* 0x000fe200078e0200 */
[----:B------:R-:W-:Y:S01]  /*7280*/  SHF.L.U32 R6, R9, 0x1f, RZ ;  /* 0x0000001f09067819 */ /* 0x000fe200000006ff */
[----:B-1----:R-:W-:Y:S06]  /*7290*/  @!P0 BRA `(.L_x_143) ;  /* 0x0000000400ec8947 */ /* 0x002fec0003800000 */
.L_x_168:
[----:B------:R-:W1:Y:S01]  /*72a0*/  SYNCS.PHASECHK.TRANS64.TRYWAIT P0, [R11+URZ], R6 ;  /* 0x000000060b0075a7 */ /* 0x000e62000800017f */
[----:B------:R-:W-:-:S05]  /*72b0*/  VIADD R2, R7, 0x1 ;  /* 0x0000000107027836 */ /* 0x000fca0000000000 */
[----:B------:R-:W-:-:S04]  /*72c0*/  ISETP.NE.AND P1, PT, R2, 0x12, PT ;  /* 0x000000120200780c */ /* 0x000fc80003f25270 */
[----:B------:R-:W-:Y:S02]  /*72d0*/  SEL R4, RZ, 0x1, P1 ;  /* 0x00000001ff047807 */ /* 0x000fe40000800000 */
[----:B------:R-:W-:Y:S02]  /*72e0*/  SEL R3, R2, RZ, P1 ;  /* 0x000000ff02037207 */ /* 0x000fe40000800000 */
[----:B------:R-:W-:Y:S01]  /*72f0*/  LOP3.LUT R4, R9, R4, RZ, 0x3c, !PT ;  /* 0x0000000409047212 */ /* 0x000fe200078e3cff */
[----:B-1----:R-:W-:Y:S06]  /*7300*/  @!P0 BRA `(.L_x_144) ;  /* 0x0000000400e48947 */ /* 0x002fec0003800000 */
.L_x_169:
[----:B------:R-:W-:Y:S01]  /*7310*/  IMAD R3, R3, 0x8, R0 ;  /* 0x0000000803037824 */ /* 0x000fe200078e0200 */
[----:B------:R-:W-:-:S07]  /*7320*/  SHF.L.U32 R0, R4, 0x1f, RZ ;  /* 0x0000001f04007819 */ /* 0x000fce00000006ff */
.L_x_145:
[----:B--2---:R2:W3:Y:S02]  /*7330*/  SYNCS.PHASECHK.TRANS64.TRYWAIT P0, [R3+URZ], R0 ;  /* 0x00000000030075a7 */ /* 0x0044e4000800017f */
[----:B---3--:R-:W-:Y:S05]  /*7340*/  @!P0 NANOSLEEP.SYNCS 0x989680 ;  /* 0x009896800000895d */ /* 0x008fea0003900000 */
[----:B------:R-:W3:Y:S02]  /*7350*/  @!P0 SYNCS.PHASECHK.TRANS64 P0, [R3+URZ], R0 ;  /* 0x00000000030085a7 */ /* 0x000ee4000800007f */
[----:B---3--:R-:W-:Y:S05]  /*7360*/  @!P0 BRA `(.L_x_145) ;  /* 0xfffffffc00f08947 */ /* 0x008fea000383ffff */
.L_x_126:
[----:B------:R-:W-:Y:S05]  /*7370*/  BSYNC B0 ;  /* 0x0000000000007941 */ /* 0x000fea0003800000 */
.L_x_125:
[----:B------:R-:W-:Y:S05]  /*7380*/  EXIT ;  /* 0x000000000000794d */ /* 0x000fea0003800000 */
.L_x_22:
[----:B-1----:R-:W-:-:S04]  /*7390*/  IMAD.U32 R9, RZ, RZ, UR6 ;  /* 0x00000006ff097e24 */ /* 0x002fc8000f8e00ff */
[----:B------:R1:W4:Y:S03]  /*73a0*/  SYNCS.PHASECHK.TRANS64.TRYWAIT P1, [R9+URZ], R8 ;  /* 0x00000008090075a7 */ /* 0x000326000802017f */
[----:B----4-:R-:W-:Y:S05]  /*73b0*/  @!P1 NANOSLEEP.SYNCS 0x989680 ;  /* 0x009896800000995d */ /* 0x010fea0003900000 */
[----:B------:R-:W4:Y:S02]  /*73c0*/  @!P1 SYNCS.PHASECHK.TRANS64 P1, [R9+URZ], R8 ;  /* 0x00000008090095a7 */ /* 0x000f24000802007f */
[----:B----4-:R-:W-:Y:S05]  /*73d0*/  @!P1 BRA `(.L_x_22) ;  /* 0xfffffffc00ec9947 */ /* 0x010fea000383ffff */
[----:B------:R-:W-:Y:S05]  /*73e0*/  BRA `(.L_x_21) ;  /* 0xffffffa000dc7947 */ /* 0x000fea000383ffff */
.L_x_28:
[----:B-1----:R-:W-:-:S04]  /*73f0*/  IMAD.U32 R13, RZ, RZ, UR12 ;  /* 0x0000000cff0d7e24 */ /* 0x002fc8000f8e00ff */
[----:B------:R1:W4:Y:S03]  /*7400*/  SYNCS.PHASECHK.TRANS64.TRYWAIT P1, [R13+URZ], R10 ;  /* 0x0000000a0d0075a7 */ /* 0x000326000802017f */
[----:B----4-:R-:W-:Y:S05]  /*7410*/  @!P1 NANOSLEEP.SYNCS 0x989680 ;  /* 0x009896800000995d */ /* 0x010fea0003900000 */
[----:B------:R-:W4:Y:S02]  /*7420*/  @!P1 SYNCS.PHASECHK.TRANS64 P1, [R13+URZ], R10 ;  /* 0x0000000a0d0095a7 */ /* 0x000f24000802007f */
[----:B----4-:R-:W-:Y:S05]  /*7430*/  @!P1 BRA `(.L_x_28) ;  /* 0xfffffffc00ec9947 */ /* 0x010fea000383ffff */
[----:B------:R-:W-:Y:S05]  /*7440*/  BRA `(.L_x_27) ;  /* 0xffffffa800607947 */ /* 0x000fea000383ffff */
.L_x_113:
[----:B------:R-:W-:Y:S01]  /*7450*/  BSSY B1, `(.L_x_146) ;  /* 0x0000006000017945 */ /* 0x000fe20003800000 */
[----:B------:R-:W-:-:S07]  /*7460*/  IMAD.MOV.U32 R6, RZ, RZ, -0x1 ;  /* 0xffffffffff067424 */ /* 0x000fce00078e00ff */
[----:B------:R-:W-:Y:S05]  /*7470*/  WARPSYNC.COLLECTIVE R6, `(.L_x_147) ;  /* 0x00000000060c7348 */ /* 0x000fea0003c00000 */
[----:B------:R-:W-:Y:S02]  /*7480*/  ELECT P0, UR62, PT ;  /* 0x00000000003e782f */ /* 0x000fe40003800000 */
[----:B------:R-:W-:Y:S01]  /*7490*/  MOV R6, UR62 ;  /* 0x0000003e00067c02 */ /* 0x000fe20008000f00 */
[----:B------:R-:W-:Y:S10]  /*74a0*/  ENDCOLLECTIVE ;  /* 0x000000000000791b */ /* 0x000ff40003800000 */
.L_x_147:
[----:B------:R-:W-:Y:S05]  /*74b0*/  BSYNC B1 ;  /* 0x0000000000017941 */ /* 0x000fea0003800000 */
.L_x_146:
[----:B------:R-:W-:Y:S05]  /*74c0*/  BRA `(.L_x_148) ;  /* 0xffffffe800447947 */ /* 0x000fea000383ffff */
.L_x_116:
[----:B-1----:R1:W2:Y:S02]  /*74d0*/  SYNCS.PHASECHK.TRANS64.TRYWAIT P0, [R20+URZ+0x90], R9 ;  /* 0x00009009140075a7 */ /* 0x0022a4000800017f */
[----:B--2---:R-:W-:Y:S05]  /*74e0*/  @!P0 NANOSLEEP.SYNCS 0x989680 ;  /* 0x009896800000895d */ /* 0x004fea0003900000 */
[----:B------:R-:W2:Y:S02]  /*74f0*/  @!P0 SYNCS.PHASECHK.TRANS64 P0, [R20+URZ+0x90], R9 ;  /* 0x00009009140085a7 */ /* 0x000ea4000800007f */
[----:B--2---:R-:W-:Y:S05]  /*7500*/  @!P0 BRA `(.L_x_116) ;  /* 0xfffffffc00f08947 */ /* 0x004fea000383ffff */
[----:B------:R-:W-:Y:S05]  /*7510*/  BRA `(.L_x_149) ;  /* 0xffffffe800847947 */ /* 0x000fea000383ffff */
.L_x_124:
[----:B------:R-:W-:Y:S01]  /*7520*/  BSSY B0, `(.L_x_150) ;  /* 0x0000006000007945 */ /* 0x000fe20003800000 */
[----:B------:R-:W-:-:S07]  /*7530*/  IMAD.MOV.U32 R6, RZ, RZ, -0x1 ;  /* 0xffffffffff067424 */ /* 0x000fce00078e00ff */
[----:B------:R-:W-:Y:S05]  /*7540*/  WARPSYNC.COLLECTIVE R6, `(.L_x_151) ;  /* 0x00000000060c7348 */ /* 0x000fea0003c00000 */
[----:B------:R-:W-:Y:S02]  /*7550*/  ELECT P0, UR62, PT ;  /* 0x00000000003e782f */ /* 0x000fe40003800000 */
[----:B------:R-:W-:Y:S01]  /*7560*/  MOV R6, UR62 ;  /* 0x0000003e00067c02 */ /* 0x000fe20008000f00 */
[----:B------:R-:W-:Y:S10]  /*7570*/  ENDCOLLECTIVE ;  /* 0x000000000000791b */ /* 0x000ff40003800000 */
.L_x_151:
[----:B------:R-:W-:Y:S05]  /*7580*/  BSYNC B0 ;  /* 0x0000000000007941 */ /* 0x000fea0003800000 */
.L_x_150:
[----:B------:R-:W-:Y:S05]  /*7590*/  BRA `(.L_x_152) ;  /* 0xfffffff000d07947 */ /* 0x000fea000383ffff */
.L_x_128:
[----:B0-----:R0:W1:Y:S02]  /*75a0*/  SYNCS.PHASECHK.TRANS64.TRYWAIT P0, [R7+URZ], R4 ;  /* 0x00000004070075a7 */ /* 0x001064000800017f */
[----:B-1----:R-:W-:Y:S05]  /*75b0*/  @!P0 NANOSLEEP.SYNCS 0x989680 ;  /* 0x009896800000895d */ /* 0x002fea0003900000 */
[----:B------:R-:W1:Y:S02]  /*75c0*/  @!P0 SYNCS.PHASECHK.TRANS64 P0, [R7+URZ], R4 ;  /* 0x00000004070085a7 */ /* 0x000e64000800007f */
[----:B-1----:R-:W-:Y:S05]  /*75d0*/  @!P0 BRA `(.L_x_128) ;  /* 0xfffffffc00f08947 */ /* 0x002fea000383ffff */
[----:B------:R-:W-:Y:S05]  /*75e0*/  BRA `(.L_x_153) ;  /* 0xfffffff400107947 */ /* 0x000fea000383ffff */
.L_x_129:
[----:B0-----:R0:W1:Y:S02]  /*75f0*/  SYNCS.PHASECHK.TRANS64.TRYWAIT P0, [R8+URZ], R5 ;  /* 0x00000005080075a7 */ /* 0x001064000800017f */
[----:B-1----:R-:W-:Y:S05]  /*7600*/  @!P0 NANOSLEEP.SYNCS 0x989680 ;  /* 0x009896800000895d */ /* 0x002fea0003900000 */
[----:B------:R-:W1:Y:S02]  /*7610*/  @!P0 SYNCS.PHASECHK.TRANS64 P0, [R8+URZ], R5 ;  /* 0x00000005080085a7 */ /* 0x000e64000800007f */
[----:B-1----:R-:W-:Y:S05]  /*7620*/  @!P0 BRA `(.L_x_129) ;  /* 0xfffffffc00f08947 */ /* 0x002fea000383ffff */
[----:B------:R-:W-:Y:S05]  /*7630*/  BRA `(.L_x_154) ;  /* 0xfffffff400207947 */ /* 0x000fea000383ffff */
.L_x_130:
[----:B0-----:R0:W1:Y:S02]  /*7640*/  SYNCS.PHASECHK.TRANS64.TRYWAIT P0, [R9+URZ], R4 ;  /* 0x00000004090075a7 */ /* 0x001064000800017f */
[----:B-1----:R-:W-:Y:S05]  /*7650*/  @!P0 NANOSLEEP.SYNCS 0x989680 ;  /* 0x009896800000895d */ /* 0x002fea0003900000 */
[----:B------:R-:W1:Y:S02]  /*7660*/  @!P0 SYNCS.PHASECHK.TRANS64 P0, [R9+URZ], R4 ;  /* 0x00000004090085a7 */ /* 0x000e64000800007f */
[----:B-1----:R-:W-:Y:S05]  /*7670*/  @!P0 BRA `(.L_x_130) ;  /* 0xfffffffc00f08947 */ /* 0x002fea000383ffff */
[----:B------:R-:W-:Y:S05]  /*7680*/  BRA `(.L_x_155) ;  /* 0xfffffff400307947 */ /* 0x000fea000383ffff */
.L_x_131:
[----:B0-----:R0:W1:Y:S02]  /*7690*/  SYNCS.PHASECHK.TRANS64.TRYWAIT P0, [R8+URZ], R5 ;  /* 0x00000005080075a7 */ /* 0x001064000800017f */
[----:B-1----:R-:W-:Y:S05]  /*76a0*/  @!P0 NANOSLEEP.SYNCS 0x989680 ;  /* 0x009896800000895d */ /* 0x002fea0003900000 */
[----:B------:R-:W1:Y:S02]  /*76b0*/  @!P0 SYNCS.PHASECHK.TRANS64 P0, [R8+URZ], R5 ;  /* 0x00000005080085a7 */ /* 0x000e64000800007f */
[----:B-1----:R-:W-:Y:S05]  /*76c0*/  @!P0 BRA `(.L_x_131) ;  /* 0xfffffffc00f08947 */ /* 0x002fea000383ffff */
[----:B------:R-:W-:Y:S05]  /*76d0*/  BRA `(.L_x_156) ;  /* 0xfffffff400407947 */ /* 0x000fea000383ffff */
.L_x_132:
[----:B0-----:R0:W1:Y:S02]  /*76e0*/  SYNCS.PHASECHK.TRANS64.TRYWAIT P0, [R9+URZ], R4 ;  /* 0x00000004090075a7 */ /* 0x001064000800017f */
[----:B-1----:R-:W-:Y:S05]  /*76f0*/  @!P0 NANOSLEEP.SYNCS 0x989680 ;  /* 0x009896800000895d */ /* 0x002fea0003900000 */
[----:B------:R-:W1:Y:S02]  /*7700*/  @!P0 SYNCS.PHASECHK.TRANS64 P0, [R9+URZ], R4 ;  /* 0x00000004090085a7 */ /* 0x000e64000800007f */
[----:B-1----:R-:W-:Y:S05]  /*7710*/  @!P0 BRA `(.L_x_132) ;  /* 0xfffffffc00f08947 */ /* 0x002fea000383ffff */
[----:B------:R-:W-:Y:S05]  /*7720*/  BRA `(.L_x_157) ;  /* 0xfffffff400507947 */ /* 0x000fea000383ffff */
.L_x_133:
[----:B0-----:R0:W1:Y:S02]  /*7730*/  SYNCS.PHASECHK.TRANS64.TRYWAIT P0, [R8+URZ], R5 ;  /* 0x00000005080075a7 */ /* 0x001064000800017f */
[----:B-1----:R-:W-:Y:S05]  /*7740*/  @!P0 NANOSLEEP.SYNCS 0x989680 ;  /* 0x009896800000895d */ /* 0x002fea0003900000 */
[----:B------:R-:W1:Y:S02]  /*7750*/  @!P0 SYNCS.PHASECHK.TRANS64 P0, [R8+URZ], R5 ;  /* 0x00000005080085a7 */ /* 0x000e64000800007f */
[----:B-1----:R-:W-:Y:S05]  /*7760*/  @!P0 BRA `(.L_x_133) ;  /* 0xfffffffc00f08947 */ /* 0x002fea000383ffff */
[----:B------:R-:W-:Y:S05]  /*7770*/  BRA `(.L_x_158) ;  /* 0xfffffff400607947 */ /* 0x000fea000383ffff */
.L_x_134:
[----:B0-----:R0:W1:Y:S02]  /*7780*/  SYNCS.PHASECHK.TRANS64.TRYWAIT P0, [R9+URZ], R4 ;  /* 0x00000004090075a7 */ /* 0x001064000800017f */
[----:B-1----:R-:W-:Y:S05]  /*7790*/  @!P0 NANOSLEEP.SYNCS 0x989680 ;  /* 0x009896800000895d */ /* 0x002fea0003900000 */
[----:B------:R-:W1:Y:S02]  /*77a0*/  @!P0 SYNCS.PHASECHK.TRANS64 P0, [R9+URZ], R4 ;  /* 0x00000004090085a7 */ /* 0x000e64000800007f */
[----:B-1----:R-:W-:Y:S05]  /*77b0*/  @!P0 BRA `(.L_x_134) ;  /* 0xfffffffc00f08947 */ /* 0x002fea000383ffff */
[----:B------:R-:W-:Y:S05]  /*77c0*/  BRA `(.L_x_159) ;  /* 0xfffffff400707947 */ /* 0x000fea000383ffff */
.L_x_135:
[----:B0-----:R0:W1:Y:S02]  /*77d0*/  SYNCS.PHASECHK.TRANS64.TRYWAIT P0, [R8+URZ], R5 ;  /* 0x00000005080075a7 */ /* 0x001064000800017f */
[----:B-1----:R-:W-:Y:S05]  /*77e0*/  @!P0 NANOSLEEP.SYNCS 0x989680 ;  /* 0x009896800000895d */ /* 0x002fea0003900000 */
[----:B------:R-:W1:Y:S02]  /*77f0*/  @!P0 SYNCS.PHASECHK.TRANS64 P0, [R8+URZ], R5 ;  /* 0x00000005080085a7 */ /* 0x000e64000800007f */
[----:B-1----:R-:W-:Y:S05]  /*7800*/  @!P0 BRA `(.L_x_135) ;  /* 0xfffffffc00f08947 */ /* 0x002fea000383ffff */
[----:B------:R-:W-:Y:S05]  /*7810*/  BRA `(.L_x_160) ;  /* 0xfffffff400807947 */ /* 0x000fea000383ffff */
.L_x_136:
[----:B0-----:R0:W1:Y:S02]  /*7820*/  SYNCS.PHASECHK.TRANS64.TRYWAIT P0, [R9+URZ], R4 ;  /* 0x00000004090075a7 */ /* 0x001064000800017f */
[----:B-1----:R-:W-:Y:S05]  /*7830*/  @!P0 NANOSLEEP.SYNCS 0x989680 ;  /* 0x009896800000895d */ /* 0x002fea0003900000 */
[----:B------:R-:W1:Y:S02]  /*7840*/  @!P0 SYNCS.PHASECHK.TRANS64 P0, [R9+URZ], R4 ;  /* 0x00000004090085a7 */ /* 0x000e64000800007f */
[----:B-1----:R-:W-:Y:S05]  /*7850*/  @!P0 BRA `(.L_x_136) ;  /* 0xfffffffc00f08947 */ /* 0x002fea000383ffff */
[----:B------:R-:W-:Y:S05]  /*7860*/  BRA `(.L_x_161) ;  /* 0xfffffff400907947 */ /* 0x000fea000383ffff */
.L_x_137:
[----:B0-----:R0:W1:Y:S02]  /*7870*/  SYNCS.PHASECHK.TRANS64.TRYWAIT P0, [R8+URZ], R5 ;  /* 0x00000005080075a7 */ /* 0x001064000800017f */
[----:B-1----:R-:W-:Y:S05]  /*7880*/  @!P0 NANOSLEEP.SYNCS 0x989680 ;  /* 0x009896800000895d */ /* 0x002fea0003900000 */
[----:B------:R-:W1:Y:S02]  /*7890*/  @!P0 SYNCS.PHASECHK.TRANS64 P0, [R8+URZ], R5 ;  /* 0x00000005080085a7 */ /* 0x000e64000800007f */
[----:B-1----:R-:W-:Y:S05]  /*78a0*/  @!P0 BRA `(.L_x_137) ;  /* 0xfffffffc00f08947 */ /* 0x002fea000383ffff */
[----:B------:R-:W-:Y:S05]  /*78b0*/  BRA `(.L_x_162) ;  /* 0xfffffff400a07947 */ /* 0x000fea000383ffff */
.L_x_138:
[----:B0-----:R0:W1:Y:S02]  /*78c0*/  SYNCS.PHASECHK.TRANS64.TRYWAIT P0, [R9+URZ], R4 ;  /* 0x00000004090075a7 */ /* 0x001064000800017f */
[----:B-1----:R-:W-:Y:S05]  /*78d0*/  @!P0 NANOSLEEP.SYNCS 0x989680 ;  /* 0x009896800000895d */ /* 0x002fea0003900000 */
[----:B------:R-:W1:Y:S02]  /*78e0*/  @!P0 SYNCS.PHASECHK.TRANS64 P0, [R9+URZ], R4 ;  /* 0x00000004090085a7 */ /* 0x000e64000800007f */
[----:B-1----:R-:W-:Y:S05]  /*78f0*/  @!P0 BRA `(.L_x_138) ;  /* 0xfffffffc00f08947 */ /* 0x002fea000383ffff */
[----:B------:R-:W-:Y:S05]  /*7900*/  BRA `(.L_x_163) ;  /* 0xfffffff400b07947 */ /* 0x000fea000383ffff */
.L_x_139:
[----:B0-----:R0:W1:Y:S02]  /*7910*/  SYNCS.PHASECHK.TRANS64.TRYWAIT P0, [R8+URZ], R5 ;  /* 0x00000005080075a7 */ /* 0x001064000800017f */
[----:B-1----:R-:W-:Y:S05]  /*7920*/  @!P0 NANOSLEEP.SYNCS 0x989680 ;  /* 0x009896800000895d */ /* 0x002fea0003900000 */
[----:B------:R-:W1:Y:S02]  /*7930*/  @!P0 SYNCS.PHASECHK.TRANS64 P0, [R8+URZ], R5 ;  /* 0x00000005080085a7 */ /* 0x000e64000800007f */
[----:B-1----:R-:W-:Y:S05]  /*7940*/  @!P0 BRA `(.L_x_139) ;  /* 0xfffffffc00f08947 */ /* 0x002fea000383ffff */
[----:B------:R-:W-:Y:S05]  /*7950*/  BRA `(.L_x_164) ;  /* 0xfffffff400c07947 */ /* 0x000fea000383ffff */
.L_x_140:
[----:B0-----:R0:W1:Y:S02]  /*7960*/  SYNCS.PHASECHK.TRANS64.TRYWAIT P0, [R9+URZ], R4 ;  /* 0x00000004090075a7 */ /* 0x001064000800017f */
[----:B-1----:R-:W-:Y:S05]  /*7970*/  @!P0 NANOSLEEP.SYNCS 0x989680 ;  /* 0x009896800000895d */ /* 0x002fea0003900000 */
[----:B------:R-:W1:Y:S02]  /*7980*/  @!P0 SYNCS.PHASECHK.TRANS64 P0, [R9+URZ], R4 ;  /* 0x00000004090085a7 */ /* 0x000e64000800007f */
[----:B-1----:R-:W-:Y:S05]  /*7990*/  @!P0 BRA `(.L_x_140) ;  /* 0xfffffffc00f08947 */ /* 0x002fea000383ffff */
[----:B------:R-:W-:Y:S05]  /*79a0*/  BRA `(.L_x_165) ;  /* 0xfffffff400d07947 */ /* 0x000fea000383ffff */
.L_x_141:
[----:B0-----:R0:W1:Y:S02]  /*79b0*/  SYNCS.PHASECHK.TRANS64.TRYWAIT P0, [R8+URZ], R5 ;  /* 0x00000005080075a7 */ /* 0x001064000800017f */
[----:B-1----:R-:W-:Y:S05]  /*79c0*/  @!P0 NANOSLEEP.SYNCS 0x989680 ;  /* 0x009896800000895d */ /* 0x002fea0003900000 */
[----:B------:R-:W1:Y:S02]  /*79d0*/  @!P0 SYNCS.PHASECHK.TRANS64 P0, [R8+URZ], R5 ;  /* 0x00000005080085a7 */ /* 0x000e64000800007f */
[----:B-1----:R-:W-:Y:S05]  /*79e0*/  @!P0 BRA `(.L_x_141) ;  /* 0xfffffffc00f08947 */ /* 0x002fea000383ffff */
[----:B------:R-:W-:Y:S05]  /*79f0*/  BRA `(.L_x_166) ;  /* 0xfffffff400e07947 */ /* 0x000fea000383ffff */
.L_x_142:
[----:B0-----:R0:W1:Y:S02]  /*7a00*/  SYNCS.PHASECHK.TRANS64.TRYWAIT P0, [R9+URZ], R4 ;  /* 0x00000004090075a7 */ /* 0x001064000800017f */
[----:B-1----:R-:W-:Y:S05]  /*7a10*/  @!P0 NANOSLEEP.SYNCS 0x989680 ;  /* 0x009896800000895d */ /* 0x002fea0003900000 */
[----:B------:R-:W1:Y:S02]  /*7a20*/  @!P0 SYNCS.PHASECHK.TRANS64 P0, [R9+URZ], R4 ;  /* 0x00000004090085a7 */ /* 0x000e64000800007f */
[----:B-1----:R-:W-:Y:S05]  /*7a30*/  @!P0 BRA `(.L_x_142) ;  /* 0xfffffffc00f08947 */ /* 0x002fea000383ffff */
[----:B------:R-:W-:Y:S05]  /*7a40*/  BRA `(.L_x_167) ;  /* 0xfffffff400f07947 */ /* 0x000fea000383ffff */
.L_x_143:
[----:B0-----:R0:W1:Y:S02]  /*7a50*/  SYNCS.PHASECHK.TRANS64.TRYWAIT P0, [R8+URZ], R5 ;  /* 0x00000005080075a7 */ /* 0x001064000800017f */
[----:B-1----:R-:W-:Y:S05]  /*7a60*/  @!P0 NANOSLEEP.SYNCS 0x989680 ;  /* 0x009896800000895d */ /* 0x002fea0003900000 */
[----:B------:R-:W1:Y:S02]  /*7a70*/  @!P0 SYNCS.PHASECHK.TRANS64 P0, [R8+URZ], R5 ;  /* 0x00000005080085a7 */ /* 0x000e64000800007f */
[----:B-1----:R-:W-:Y:S05]  /*7a80*/  @!P0 BRA `(.L_x_143) ;  /* 0xfffffffc00f08947 */ /* 0x002fea000383ffff */
[----:B------:R-:W-:Y:S05]  /*7a90*/  BRA `(.L_x_168) ;  /* 0xfffffff800007947 */ /* 0x000fea000383ffff */
.L_x_144:
[----:B-1----:R1:W2:Y:S02]  /*7aa0*/  SYNCS.PHASECHK.TRANS64.TRYWAIT P0, [R11+URZ], R6 ;  /* 0x000000060b0075a7 */ /* 0x0022a4000800017f */
[----:B--2---:R-:W-:Y:S05]  /*7ab0*/  @!P0 NANOSLEEP.SYNCS 0x989680 ;  /* 0x009896800000895d */ /* 0x004fea0003900000 */
[----:B------:R-:W2:Y:S02]  /*7ac0*/  @!P0 SYNCS.PHASECHK.TRANS64 P0, [R11+URZ], R6 ;  /* 0x000000060b0085a7 */ /* 0x000ea4000800007f */
[----:B--2---:R-:W-:Y:S05]  /*7ad0*/  @!P0 BRA `(.L_x_144) ;  /* 0xfffffffc00f08947 */ /* 0x004fea000383ffff */
[----:B------:R-:W-:Y:S05]  /*7ae0*/  BRA `(.L_x_169) ;  /* 0xfffffff800087947 */ /* 0x000fea000383ffff */
.L_x_170:
[----:B------:R-:W-:-:S00]  /*7af0*/  BRA `(.L_x_170) ;  /* 0xfffffffc00fc7947 */ /* 0x000fc0000383ffff */
[----:B------:R-:W-:-:S00]  /*7b00*/  NOP ;  /* 0x0000000000007918 */ /* 0x000fc00000000000 */
[----:B------:R-:W-:-:S00]  /*7b10*/  NOP ;  /* 0x0000000000007918 */ /* 0x000fc00000000000 */
[----:B------:R-:W-:-:S00]  /*7b20*/  NOP ;  /* 0x0000000000007918 */ /* 0x000fc00000000000 */
[----:B------:R-:W-:-:S00]  /*7b30*/  NOP ;  /* 0x0000000000007918 */ /* 0x000fc00000000000 */
[----:B------:R-:W-:-:S00]  /*7b40*/  NOP ;  /* 0x0000000000007918 */ /* 0x000fc00000000000 */
[----:B------:R-:W-:-:S00]  /*7b50*/  NOP ;  /* 0x0000000000007918 */ /* 0x000fc00000000000 */
[----:B------:R-:W-:-:S00]  /*7b60*/  NOP ;  /* 0x0000000000007918 */ /* 0x000fc00000000000 */
[----:B------:R-:W-:-:S00]  /*7b70*/  NOP ;  /* 0x0000000000007918 */ /* 0x000fc00000000000 */
.L_x_171:


//--------------------- .nv.shared._ZN7cutlass13device_kernelINS_4gemm6kernel13GemmUniversalIN4cute5tupleIJiiiiEEENS1_10collective13CollectiveMmaINS1_37MainloopSm90TmaGmmaWarpSpecializedFP8ILi18ENS5_IJNS4_1CILi1EEENSA_ILi4EEESB_EEENS1_35KernelTmaWarpSpecializedCooperativeEEENS5_IJNSA_ILi128EEENSA_ILi64EEESH_EEENS_12float_e5m2_tENS5_IJlSB_lEEESJ_SK_NS4_8TiledMMAINS4_8MMA_AtomIJNS4_4SM904GMMA30MMA_64x64x32_F32E5M2E5M2_SS_TNILNSO_7ScaleInE1ELSQ_1EEEEEENS4_6LayoutINS5_IJNSA_ILi2EEESB_SB_EEENS5_IJSB_NSA_ILi0EEESW_EEEEENS5_IJNS4_10UnderscoreESZ_SZ_EEEEENS4_23SM90_TMA_LOAD_MULTICASTENS4_14ComposedLayoutINS4_7SwizzleILi2ELi4ELi3EEENS4_18smem_ptr_flag_bitsILi8EEENST_INS5_IJNSA_ILi8EEESH_EEENS5_IJSH_SB_EEEEEEEvNS4_8identityENS4_13SM90_TMA_LOADES1C_vS1D_EENS_8epilogue10collective6detail29Sm90TmaWarpSpecializedAdapterINS1H_15DefaultEpilogueISJ_SK_SK_NS1G_6thread17LinearCombinationISJ_Li1EffLNS1L_9ScaleType4KindE0ELNS_15FloatRoundStyleE2ESJ_EENS1_15EpilogueDefaultEEEEEvvEEEEvNT_6ParamsE --------------------------
	.section	.nv.shared._ZN7cutlass13device_kernelINS_4gemm6kernel13GemmUniversalIN4cute5tupleIJiiiiEEENS1_10collective13CollectiveMmaINS1_37MainloopSm90TmaGmmaWarpSpecializedFP8ILi18ENS5_IJNS4_1CILi1EEENSA_ILi4EEESB_EEENS1_35KernelTmaWarpSpecializedCooperativeEEENS5_IJNSA_ILi128EEENSA_ILi64EEESH_EEENS_12float_e5m2_tENS5_IJlSB_lEEESJ_SK_NS4_8TiledMMAINS4_8MMA_AtomIJNS4_4SM904GMMA30MMA_64x64x32_F32E5M2E5M2_SS_TNILNSO_7ScaleInE1ELSQ_1EEEEEENS4_6LayoutINS5_IJNSA_ILi2EEESB_SB_EEENS5_IJSB_NSA_ILi0EEESW_EEEEENS5_IJNS4_10UnderscoreESZ_SZ_EEEEENS4_23SM90_TMA_LOAD_MULTICASTENS4_14ComposedLayoutINS4_7SwizzleILi2ELi4ELi3EEENS4_18smem_ptr_flag_bitsILi8EEENST_INS5_IJNSA_ILi8EEESH_EEENS5_IJSH_SB_EEEEEEEvNS4_8identityENS4_13SM90_TMA_LOADES1C_vS1D_EENS_8epilogue10collective6detail29Sm90TmaWarpSpecializedAdapterINS1H_15DefaultEpilogueISJ_SK_SK_NS1G_6thread17LinearCombinationISJ_Li1EffLNS1L_9ScaleType4KindE0ELNS_15FloatRoundStyleE2ESJ_EENS1_15EpilogueDefaultEEEEEvvEEEEvNT_6ParamsE,"aw",@nobits
	.sectionflags	@""
	.align	16
	.zero		1024


//--------------------- .nv.shared.reserved.0     --------------------------
	.section	.nv.shared.reserved.0,"aw",@nobits
	.weak		__nv_reservedSMEM_offset_0_alias
	.size		__nv_reservedSMEM_offset_0_alias, 0, 0
	.other		__nv_reservedSMEM_offset_0_alias,@"STO_CUDA_RESERVED_SHARED STV_DEFAULT"
__nv_reservedSMEM_offset_0_alias:
	.zero		0


//--------------------- .nv.global                --------------------------
	.section	.nv.global,"aw",@nobits
.nv.global:
	.type		_ZN40_INTERNAL_b14d0e31_4_k_cu_c67e6ee7_289644cute1_E,@object
	.size		_ZN40_INTERNAL_b14d0e31_4_k_cu_c67e6ee7_289644cute1_E,(_ZN40_INTERNAL_b14d0e31_4_k_cu_c67e6ee7_289644cuda3std3__45__cpo6cbeginE - _ZN40_INTERNAL_b14d0e31_4_k_cu_c67e6ee7_289644cute1_E)
_ZN40_INTERNAL_b14d0e31_4_k_cu_c67e6ee7_289644cute1_E:
	.zero		1
	.type		_ZN40_INTERNAL_b14d0e31_4_k_cu_c67e6ee7_289644cuda3std3__45__cpo6cbeginE,@object
	.size		_ZN40_INTERNAL_b14d0e31_4_k_cu_c67e6ee7_289644cuda3std3__45__cpo6cbeginE,(_ZN40_INTERNAL_b14d0e31_4_k_cu_c67e6ee7_289644cuda3std3__48in_placeE - _ZN40_INTERNAL_b14d0e31_4_k_cu_c67e6ee7_289644cuda3std3__45__cpo6cbeginE)
_ZN40_INTERNAL_b14d0e31_4_k_cu_c67e6ee7_289644cuda3std3__45__cpo6cbeginE:
	.zero		1
	.type		_ZN40_INTERNAL_b14d0e31_4_k_cu_c67e6ee7_289644cuda3std3__48in_placeE,@object
	.size		_ZN40_INTERNAL_b14d0e31_4_k_cu_c67e6ee7_289644cuda3std3__48in_placeE,(_ZN40_INTERNAL_b14d0e31_4_k_cu_c67e6ee7_289644cuda3std6ranges3__45__cpo9iter_moveE - _ZN40_INTERNAL_b14d0e31_4_k_cu_c67e6ee7_289644cuda3std3__48in_placeE)
_ZN40_INTERNAL_b14d0e31_4_k_cu_c67e6ee7_289644cuda3std3__48in_placeE:
	.zero		1
	.type		_ZN40_INTERNAL_b14d0e31_4_k_cu_c67e6ee7_289644cuda3std6ranges3__45__cpo9iter_moveE,@object
	.size		_ZN40_INTERNAL_b14d0e31_4_k_cu_c67e6ee7_289644cuda3std6ranges3__45__cpo9iter_moveE,(_ZN40_INTERNAL_b14d0e31_4_k_cu_c67e6ee7_289644cuda3std3__45__cpo5beginE - _ZN40_INTERNAL_b14d0e31_4_k_cu_c67e6ee7_289644cuda3std6ranges3__45__cpo9iter_moveE)
_ZN40_INTERNAL_b14d0e31_4_k_cu_c67e6ee7_289644cuda3std6ranges3__45__cpo9iter_moveE:
	.zero		1
	.type		_ZN40_INTERNAL_b14d0e31_4_k_cu_c67e6ee7_289644cuda3std3__45__cpo5beginE,@object
	.size		_ZN40_INTERNAL_b14d0e31_4_k_cu_c67e6ee7_289644cuda3std3__45__cpo5beginE,(_ZN40_INTERNAL_b14d0e31_4_k_cu_c67e6ee7_289644cuda3std3__442_GLOBAL__N__b14d0e31_4_k_cu_c67e6ee7_289646ignoreE - _ZN40_INTERNAL_b14d0e31_4_k_cu_c67e6ee7_289644cuda3std3__45__cpo5beginE)
_ZN40_INTERNAL_b14d0e31_4_k_cu_c67e6ee7_289644cuda3std3__45__cpo5beginE:
	.zero		1
	.type		_ZN40_INTERNAL_b14d0e31_4_k_cu_c67e6ee7_289644cuda3std3__442_GLOBAL__N__b14d0e31_4_k_cu_c67e6ee7_289646ignoreE,@object
	.size		_ZN40_INTERNAL_b14d0e31_4_k_cu_c67e6ee7_289644cuda3std3__442_GLOBAL__N__b14d0e31_4_k_cu_c67e6ee7_289646ignoreE,(_ZN40_INTERNAL_b14d0e31_4_k_cu_c67e6ee7_289644cute7productE - _ZN40_INTERNAL_b14d0e31_4_k_cu_c67e6ee7_289644cuda3std3__442_GLOBAL__N__b14d0e31_4_k_cu_c67e6ee7_289646ignoreE)
_ZN40_INTERNAL_b14d0e31_4_k_cu_c67e6ee7_289644cuda3std3__442_GLOBAL__N__b14d0e31_4_k_cu_c67e6ee7_289646ignoreE:
	.zero		1
	.type		_ZN40_INTERNAL_b14d0e31_4_k_cu_c67e6ee7_289644cute7productE,@object
	.size		_ZN40_INTERNAL_b14d0e31_4_k_cu_c67e6ee7_289644cute7productE,(_ZN40_INTERNAL_b14d0e31_4_k_cu_c67e6ee7_289644cuda3std3__45__cpo3endE - _ZN40_INTERNAL_b14d0e31_4_k_cu_c67e6ee7_289644cute7productE)
_ZN40_INTERNAL_b14d0e31_4_k_cu_c67e6ee7_289644cute7productE:
	.zero		1
	.type		_ZN40_INTERNAL_b14d0e31_4_k_cu_c67e6ee7_289644cuda3std3__45__cpo3endE,@object
	.size		_ZN40_INTERNAL_b14d0e31_4_k_cu_c67e6ee7_289644cuda3std3__45__cpo3endE,(_ZN40_INTERNAL_b14d0e31_4_k_cu_c67e6ee7_289644cuda3std3__419piecewise_constructE - _ZN40_INTERNAL_b14d0e31_4_k_cu_c67e6ee7_289644cuda3std3__45__cpo3endE)
_ZN40_INTERNAL_b14d0e31_4_k_cu_c67e6ee7_289644cuda3std3__45__cpo3endE:
	.zero		1
	.type		_ZN40_INTERNAL_b14d0e31_4_k_cu_c67e6ee7_289644cuda3std3__419piecewise_constructE,@object
	.size		_ZN40_INTERNAL_b14d0e31_4_k_cu_c67e6ee7_289644cuda3std3__419piecewise_constructE,(_ZN40_INTERNAL_b14d0e31_4_k_cu_c67e6ee7_289644cuda3std3__45__cpo4cendE - _ZN40_INTERNAL_b14d0e31_4_k_cu_c67e6ee7_289644cuda3std3__419piecewise_constructE)
_ZN40_INTERNAL_b14d0e31_4_k_cu_c67e6ee7_289644cuda3std3__419piecewise_constructE:
	.zero		1
	.type		_ZN40_INTERNAL_b14d0e31_4_k_cu_c67e6ee7_289644cuda3std3__45__cpo4cendE,@object
	.size		_ZN40_INTERNAL_b14d0e31_4_k_cu_c67e6ee7_289644cuda3std3__45__cpo4cendE,(_ZN40_INTERNAL_b14d0e31_4_k_cu_c67e6ee7_289644cuda3std6ranges3__45__cpo4swapE - _ZN40_INTERNAL_b14d0e31_4_k_cu_c67e6ee7_289644cuda3std3__45__cpo4cendE)
_ZN40_INTERNAL_b14d0e31_4_k_cu_c67e6ee7_289644cuda3std3__45__cpo4cendE:
	.zero		1
	.type		_ZN40_INTERNAL_b14d0e31_4_k_cu_c67e6ee7_289644cuda3std6ranges3__45__cpo4swapE,@object
	.size		_ZN40_INTERNAL_b14d0e31_4_k_cu_c67e6ee7_289644cuda3std6ranges3__45__cpo4swapE,(.L_7 - _ZN40_INTERNAL_b14d0e31_4_k_cu_c67e6ee7_289644cuda3std6ranges3__45__cpo4swapE)
_ZN40_INTERNAL_b14d0e31_4_k_cu_c67e6ee7_289644cuda3std6ranges3__45__cpo4swapE:
	.zero		1
.L_7:


//--------------------- .nv.constant0._ZN7cutlass13device_kernelINS_4gemm6kernel13GemmUniversalIN4cute5tupleIJiiiiEEENS1_10collective13CollectiveMmaINS1_37MainloopSm90TmaGmmaWarpSpecializedFP8ILi18ENS5_IJNS4_1CILi1EEENSA_ILi4EEESB_EEENS1_35KernelTmaWarpSpecializedCooperativeEEENS5_IJNSA_ILi128EEENSA_ILi64EEESH_EEENS_12float_e5m2_tENS5_IJlSB_lEEESJ_SK_NS4_8TiledMMAINS4_8MMA_AtomIJNS4_4SM904GMMA30MMA_64x64x32_F32E5M2E5M2_SS_TNILNSO_7ScaleInE1ELSQ_1EEEEEENS4_6LayoutINS5_IJNSA_ILi2EEESB_SB_EEENS5_IJSB_NSA_ILi0EEESW_EEEEENS5_IJNS4_10UnderscoreESZ_SZ_EEEEENS4_23SM90_TMA_LOAD_MULTICASTENS4_14ComposedLayoutINS4_7SwizzleILi2ELi4ELi3EEENS4_18smem_ptr_flag_bitsILi8EEENST_INS5_IJNSA_ILi8EEESH_EEENS5_IJSH_SB_EEEEEEEvNS4_8identityENS4_13SM90_TMA_LOADES1C_vS1D_EENS_8epilogue10collective6detail29Sm90TmaWarpSpecializedAdapterINS1H_15DefaultEpilogueISJ_SK_SK_NS1G_6thread17LinearCombinationISJ_Li1EffLNS1L_9ScaleType4KindE0ELNS_15FloatRoundStyleE2ESJ_EENS1_15EpilogueDefaultEEEEEvvEEEEvNT_6ParamsE --------------------------
	.section	.nv.constant0._ZN7cutlass13device_kernelINS_4gemm6kernel13GemmUniversalIN4cute5tupleIJiiiiEEENS1_10collective13CollectiveMmaINS1_37MainloopSm90TmaGmmaWarpSpecializedFP8ILi18ENS5_IJNS4_1CILi1EEENSA_ILi4EEESB_EEENS1_35KernelTmaWarpSpecializedCooperativeEEENS5_IJNSA_ILi128EEENSA_ILi64EEESH_EEENS_12float_e5m2_tENS5_IJlSB_lEEESJ_SK_NS4_8TiledMMAINS4_8MMA_AtomIJNS4_4SM904GMMA30MMA_64x64x32_F32E5M2E5M2_SS_TNILNSO_7ScaleInE1ELSQ_1EEEEEENS4_6LayoutINS5_IJNSA_ILi2EEESB_SB_EEENS5_IJSB_NSA_ILi0EEESW_EEEEENS5_IJNS4_10UnderscoreESZ_SZ_EEEEENS4_23SM90_TMA_LOAD_MULTICASTENS4_14ComposedLayoutINS4_7SwizzleILi2ELi4ELi3EEENS4_18smem_ptr_flag_bitsILi8EEENST_INS5_IJNSA_ILi8EEESH_EEENS5_IJSH_SB_EEEEEEEvNS4_8identityENS4_13SM90_TMA_LOADES1C_vS1D_EENS_8epilogue10collective6detail29Sm90TmaWarpSpecializedAdapterINS1H_15DefaultEpilogueISJ_SK_SK_NS1G_6thread17LinearCombinationISJ_Li1EffLNS1L_9ScaleType4KindE0ELNS_15FloatRoundStyleE2ESJ_EENS1_15EpilogueDefaultEEEEEvvEEEEvNT_6ParamsE,"a",@progbits
	.sectionflags	@""
	.align	4
.nv.constant0._ZN7cutlass13device_kernelINS_4gemm6kernel13GemmUniversalIN4cute5tupleIJiiiiEEENS1_10collective13CollectiveMmaINS1_37MainloopSm90TmaGmmaWarpSpecializedFP8ILi18ENS5_IJNS4_1CILi1EEENSA_ILi4EEESB_EEENS1_35KernelTmaWarpSpecializedCooperativeEEENS5_IJNSA_ILi128EEENSA_ILi64EEESH_EEENS_12float_e5m2_tENS5_IJlSB_lEEESJ_SK_NS4_8TiledMMAINS4_8MMA_AtomIJNS4_4SM904GMMA30MMA_64x64x32_F32E5M2E5M2_SS_TNILNSO_7ScaleInE1ELSQ_1EEEEEENS4_6LayoutINS5_IJNSA_ILi2EEESB_SB_EEENS5_IJSB_NSA_ILi0EEESW_EEEEENS5_IJNS4_10UnderscoreESZ_SZ_EEEEENS4_23SM90_TMA_LOAD_MULTICASTENS4_14ComposedLayoutINS4_7SwizzleILi2ELi4ELi3EEENS4_18smem_ptr_flag_bitsILi8EEENST_INS5_IJNSA_ILi8EEESH_EEENS5_IJSH_SB_EEEEEEEvNS4_8identityENS4_13SM90_TMA_LOADES1C_vS1D_EENS_8epilogue10collective6detail29Sm90TmaWarpSpecializedAdapterINS1H_15DefaultEpilogueISJ_SK_SK_NS1G_6thread17LinearCombinationISJ_Li1EffLNS1L_9ScaleType4KindE0ELNS_15FloatRoundStyleE2ESJ_EENS1_15EpilogueDefaultEEEEEvvEEEEvNT_6ParamsE:
	.zero		1664


//--------------------- SYMBOLS --------------------------

	.type		.nv.reservedSmem.offset0,@object
	.size		.nv.reservedSmem.offset0,0x4
